//
// Generated by NVIDIA NVVM Compiler
//
// Compiler Build ID: CL-36424714
// Cuda compilation tools, release 13.0, V13.0.88
// Based on NVVM 20.0.0
//

.version 9.0
.target sm_100
.address_size 64

	// .globl	Get_Density_CIC_Kernel
.extern .func  (.param .b32 func_retval0) vprintf
(
	.param .b64 vprintf_param_0,
	.param .b64 vprintf_param_1
)
;
.global .align 1 .b8 $str[90] = {32, 68, 101, 110, 115, 105, 116, 121, 32, 67, 73, 67, 32, 69, 114, 114, 111, 114, 58, 32, 80, 97, 114, 116, 105, 99, 108, 101, 32, 111, 117, 116, 115, 105, 100, 101, 32, 108, 111, 99, 97, 108, 32, 100, 111, 109, 97, 105, 110, 32, 91, 37, 102, 32, 32, 37, 102, 32, 32, 37, 102, 93, 32, 32, 91, 37, 102, 32, 37, 102, 93, 32, 91, 37, 102, 32, 37, 102, 93, 32, 91, 37, 102, 32, 37, 102, 93, 10, 32};

.visible .entry Get_Density_CIC_Kernel(
	.param .u32 Get_Density_CIC_Kernel_param_0,
	.param .f64 Get_Density_CIC_Kernel_param_1,
	.param .u64 .ptr .align 1 Get_Density_CIC_Kernel_param_2,
	.param .u64 .ptr .align 1 Get_Density_CIC_Kernel_param_3,
	.param .u64 .ptr .align 1 Get_Density_CIC_Kernel_param_4,
	.param .u64 .ptr .align 1 Get_Density_CIC_Kernel_param_5,
	.param .f64 Get_Density_CIC_Kernel_param_6,
	.param .f64 Get_Density_CIC_Kernel_param_7,
	.param .f64 Get_Density_CIC_Kernel_param_8,
	.param .f64 Get_Density_CIC_Kernel_param_9,
	.param .f64 Get_Density_CIC_Kernel_param_10,
	.param .f64 Get_Density_CIC_Kernel_param_11,
	.param .f64 Get_Density_CIC_Kernel_param_12,
	.param .f64 Get_Density_CIC_Kernel_param_13,
	.param .f64 Get_Density_CIC_Kernel_param_14,
	.param .u32 Get_Density_CIC_Kernel_param_15,
	.param .u32 Get_Density_CIC_Kernel_param_16,
	.param .u32 Get_Density_CIC_Kernel_param_17,
	.param .u32 Get_Density_CIC_Kernel_param_18
)
{
	.local .align 8 .b8 	__local_depot0[72];
	.reg .b64 	%SP;
	.reg .b64 	%SPL;
	.reg .pred 	%p<16>;
	.reg .b32 	%r<23>;
	.reg .b64 	%rd<24>;
	.reg .b64 	%fd<81>;

	mov.u64 	%SPL, __local_depot0;
	cvta.local.u64 	%SP, %SPL;
	ld.param.u32 	%r5, [Get_Density_CIC_Kernel_param_0];
	ld.param.u64 	%rd1, [Get_Density_CIC_Kernel_param_2];
	ld.param.u64 	%rd2, [Get_Density_CIC_Kernel_param_3];
	ld.param.u64 	%rd3, [Get_Density_CIC_Kernel_param_4];
	ld.param.u64 	%rd4, [Get_Density_CIC_Kernel_param_5];
	ld.param.f64 	%fd5, [Get_Density_CIC_Kernel_param_6];
	ld.param.f64 	%fd6, [Get_Density_CIC_Kernel_param_7];
	ld.param.f64 	%fd7, [Get_Density_CIC_Kernel_param_8];
	ld.param.f64 	%fd8, [Get_Density_CIC_Kernel_param_9];
	ld.param.f64 	%fd9, [Get_Density_CIC_Kernel_param_10];
	ld.param.f64 	%fd10, [Get_Density_CIC_Kernel_param_11];
	ld.param.u32 	%r2, [Get_Density_CIC_Kernel_param_15];
	ld.param.u32 	%r3, [Get_Density_CIC_Kernel_param_16];
	ld.param.u32 	%r4, [Get_Density_CIC_Kernel_param_18];
	mov.u32 	%r6, %ctaid.x;
	mov.u32 	%r7, %ntid.x;
	mov.u32 	%r8, %tid.x;
	mad.lo.s32 	%r1, %r6, %r7, %r8;
	setp.ge.s32 	%p1, %r1, %r5;
	@%p1 bra 	$L__BB0_4;
	cvta.to.global.u64 	%rd5, %rd2;
	cvta.to.global.u64 	%rd6, %rd3;
	cvta.to.global.u64 	%rd7, %rd4;
	mul.wide.s32 	%rd8, %r1, 8;
	add.s64 	%rd9, %rd5, %rd8;
	ld.global.f64 	%fd1, [%rd9];
	add.s64 	%rd10, %rd6, %rd8;
	ld.global.f64 	%fd2, [%rd10];
	add.s64 	%rd11, %rd7, %rd8;
	ld.global.f64 	%fd3, [%rd11];
	setp.lt.f64 	%p2, %fd1, %fd5;
	setp.ge.f64 	%p3, %fd1, %fd8;
	or.pred  	%p4, %p2, %p3;
	setp.lt.f64 	%p6, %fd2, %fd6;
	setp.ge.f64 	%p7, %fd2, %fd9;
	or.pred  	%p8, %p6, %p7;
	setp.lt.f64 	%p10, %fd3, %fd7;
	setp.ge.f64 	%p11, %fd3, %fd10;
	or.pred  	%p12, %p10, %p11;
	or.pred  	%p13, %p12, %p8;
	or.pred  	%p14, %p13, %p4;
	not.pred 	%p15, %p14;
	@%p15 bra 	$L__BB0_3;
	add.u64 	%rd20, %SP, 0;
	add.u64 	%rd21, %SPL, 0;
	st.local.f64 	[%rd21], %fd1;
	st.local.f64 	[%rd21+8], %fd2;
	st.local.f64 	[%rd21+16], %fd3;
	st.local.f64 	[%rd21+24], %fd5;
	st.local.f64 	[%rd21+32], %fd8;
	st.local.f64 	[%rd21+40], %fd6;
	st.local.f64 	[%rd21+48], %fd9;
	st.local.f64 	[%rd21+56], %fd7;
	st.local.f64 	[%rd21+64], %fd10;
	mov.u64 	%rd22, $str;
	cvta.global.u64 	%rd23, %rd22;
	{ // callseq 0, 0
	.param .b64 param0;
	st.param.b64 	[param0], %rd23;
	.param .b64 param1;
	st.param.b64 	[param1], %rd20;
	.param .b32 retval0;
	call.uni (retval0), 
	vprintf, 
	(
	param0, 
	param1
	);
	ld.param.b32 	%r21, [retval0];
	} // callseq 0
	bra.uni 	$L__BB0_4;
$L__BB0_3:
	ld.param.f64 	%fd80, [Get_Density_CIC_Kernel_param_14];
	ld.param.f64 	%fd79, [Get_Density_CIC_Kernel_param_13];
	ld.param.f64 	%fd78, [Get_Density_CIC_Kernel_param_12];
	ld.param.f64 	%fd77, [Get_Density_CIC_Kernel_param_1];
	shl.b32 	%r9, %r4, 1;
	add.s32 	%r10, %r9, %r2;
	mul.f64 	%fd14, %fd78, %fd79;
	mul.f64 	%fd15, %fd14, %fd80;
	rcp.rn.f64 	%fd16, %fd15;
	mul.f64 	%fd17, %fd77, %fd16;
	mul.f64 	%fd18, %fd78, 0d3FE0000000000000;
	mul.f64 	%fd19, %fd79, 0d3FE0000000000000;
	mul.f64 	%fd20, %fd80, 0d3FE0000000000000;
	sub.f64 	%fd21, %fd3, %fd7;
	sub.f64 	%fd22, %fd21, %fd20;
	div.rn.f64 	%fd23, %fd22, %fd80;
	cvt.rmi.f64.f64 	%fd24, %fd23;
	cvt.rzi.s32.f64 	%r11, %fd24;
	sub.f64 	%fd25, %fd2, %fd6;
	sub.f64 	%fd26, %fd25, %fd19;
	div.rn.f64 	%fd27, %fd26, %fd79;
	cvt.rmi.f64.f64 	%fd28, %fd27;
	cvt.rzi.s32.f64 	%r12, %fd28;
	sub.f64 	%fd29, %fd1, %fd5;
	sub.f64 	%fd30, %fd29, %fd18;
	div.rn.f64 	%fd31, %fd30, %fd78;
	cvt.rmi.f64.f64 	%fd32, %fd31;
	cvt.rzi.s32.f64 	%r13, %fd32;
	cvt.rn.f64.s32 	%fd33, %r13;
	fma.rn.f64 	%fd34, %fd78, %fd33, %fd5;
	add.f64 	%fd35, %fd18, %fd34;
	cvt.rn.f64.s32 	%fd36, %r12;
	fma.rn.f64 	%fd37, %fd79, %fd36, %fd6;
	add.f64 	%fd38, %fd19, %fd37;
	cvt.rn.f64.s32 	%fd39, %r11;
	fma.rn.f64 	%fd40, %fd80, %fd39, %fd7;
	add.f64 	%fd41, %fd20, %fd40;
	sub.f64 	%fd42, %fd1, %fd35;
	div.rn.f64 	%fd43, %fd42, %fd78;
	mov.f64 	%fd44, 0d3FF0000000000000;
	sub.f64 	%fd45, %fd44, %fd43;
	sub.f64 	%fd46, %fd2, %fd38;
	div.rn.f64 	%fd47, %fd46, %fd79;
	sub.f64 	%fd48, %fd44, %fd47;
	sub.f64 	%fd49, %fd3, %fd41;
	div.rn.f64 	%fd50, %fd49, %fd80;
	sub.f64 	%fd51, %fd44, %fd50;
	add.s32 	%r14, %r13, %r4;
	add.s32 	%r15, %r12, %r4;
	add.s32 	%r16, %r11, %r4;
	mad.lo.s32 	%r17, %r15, %r10, %r14;
	add.s32 	%r18, %r9, %r3;
	mul.lo.s32 	%r19, %r18, %r10;
	mad.lo.s32 	%r20, %r19, %r16, %r17;
	cvta.to.global.u64 	%rd12, %rd1;
	mul.wide.s32 	%rd13, %r20, 8;
	add.s64 	%rd14, %rd12, %rd13;
	mul.f64 	%fd52, %fd17, %fd45;
	mul.f64 	%fd53, %fd52, %fd48;
	mul.f64 	%fd54, %fd53, %fd51;
	atom.global.add.f64 	%fd55, [%rd14], %fd54;
	sub.f64 	%fd56, %fd44, %fd45;
	mul.f64 	%fd57, %fd17, %fd56;
	mul.f64 	%fd58, %fd48, %fd57;
	mul.f64 	%fd59, %fd51, %fd58;
	atom.global.add.f64 	%fd60, [%rd14+8], %fd59;
	mul.wide.s32 	%rd15, %r10, 8;
	add.s64 	%rd16, %rd14, %rd15;
	sub.f64 	%fd61, %fd44, %fd48;
	mul.f64 	%fd62, %fd52, %fd61;
	mul.f64 	%fd63, %fd51, %fd62;
	atom.global.add.f64 	%fd64, [%rd16], %fd63;
	mul.wide.s32 	%rd17, %r19, 8;
	add.s64 	%rd18, %rd14, %rd17;
	sub.f64 	%fd65, %fd44, %fd51;
	mul.f64 	%fd66, %fd53, %fd65;
	atom.global.add.f64 	%fd67, [%rd18], %fd66;
	mul.f64 	%fd68, %fd57, %fd61;
	mul.f64 	%fd69, %fd51, %fd68;
	atom.global.add.f64 	%fd70, [%rd16+8], %fd69;
	mul.f64 	%fd71, %fd58, %fd65;
	atom.global.add.f64 	%fd72, [%rd18+8], %fd71;
	add.s64 	%rd19, %rd18, %rd15;
	mul.f64 	%fd73, %fd62, %fd65;
	atom.global.add.f64 	%fd74, [%rd19], %fd73;
	mul.f64 	%fd75, %fd68, %fd65;
	atom.global.add.f64 	%fd76, [%rd19+8], %fd75;
$L__BB0_4:
	ret;

}


// ===== COMPILED SASS (sm_100) =====

	.target	sm_100

	.elftype	@"ET_EXEC"


//--------------------- .note.nv.tkinfo           --------------------------
	.section	.note.nv.tkinfo,"",@"SHT_NOTE"
	.sectionflags	@"SHF_NOTE_NV_TKINFO"
	.tkinfo
        /*0018*/ 	.word	0x00000002
        /*0030*/ 	.string	""
        /*0030*/ 	.string	"ptxas"
        /*0030*/ 	.string	"Cuda compilation tools, release 13.0, V13.0.88"
        /*0030*/ 	.string	"Build cuda_13.0.r13.0/compiler.36424714_0"
        /*0030*/ 	.string	"-arch sm_100 -m 64 "



//--------------------- .note.nv.cuinfo           --------------------------
	.section	.note.nv.cuinfo,"",@"SHT_NOTE"
	.sectionflags	@"SHF_NOTE_NV_CUINFO"
        /*0018*/ 	.short	0x0002
        /*001a*/ 	.short	0x0064
        /*001c*/ 	.short	0x0082
	.zero		2


//--------------------- .nv.info                  --------------------------
	.section	.nv.info,"",@"SHT_CUDA_INFO"
	.align	4


	//----- nvinfo : EIATTR_REGCOUNT
	.align		4
        /*0000*/ 	.byte	0x04, 0x2f
        /*0002*/ 	.short	(.L_2 - .L_1)
	.align		4
.L_1:
        /*0004*/ 	.word	index@(Get_Density_CIC_Kernel)
        /*0008*/ 	.word	0x00000024


	//----- nvinfo : EIATTR_FRAME_SIZE
	.align		4
.L_2:
        /*000c*/ 	.byte	0x04, 0x11
        /*000e*/ 	.short	(.L_4 - .L_3)
	.align		4
.L_3:
        /*0010*/ 	.word	index@($__internal_1_$__cuda_sm20_div_rn_f64_full)
        /*0014*/ 	.word	0x00000048


	//----- nvinfo : EIATTR_FRAME_SIZE
	.align		4
.L_4:
        /*0018*/ 	.byte	0x04, 0x11
        /*001a*/ 	.short	(.L_6 - .L_5)
	.align		4
.L_5:
        /*001c*/ 	.word	index@($__internal_0_$__cuda_sm20_dblrcp_rn_slowpath_v3)
        /*0020*/ 	.word	0x00000048


	//----- nvinfo : EIATTR_FRAME_SIZE
	.align		4
.L_6:
        /*0024*/ 	.byte	0x04, 0x11
        /*0026*/ 	.short	(.L_8 - .L_7)
	.align		4
.L_7:
        /*0028*/ 	.word	index@(Get_Density_CIC_Kernel)
        /*002c*/ 	.word	0x00000048


	//----- nvinfo : EIATTR_MIN_STACK_SIZE
	.align		4
.L_8:
        /*0030*/ 	.byte	0x04, 0x12
        /*0032*/ 	.short	(.L_10 - .L_9)
	.align		4
.L_9:
        /*0034*/ 	.word	index@(Get_Density_CIC_Kernel)
        /*0038*/ 	.word	0x00000048
.L_10:


//--------------------- .nv.compat                --------------------------
	.section	.nv.compat,"",@"SHT_CUDA_COMPAT_INFO"
	.align	4
        /*0000*/ 	.byte	0x02, 0x09, 0x00, 0x00, 0x02, 0x02, 0x01, 0x00, 0x02, 0x05, 0x05, 0x00, 0x03, 0x07, 0x01, 0x01
        /*0010*/ 	.byte	0x02, 0x03, 0x00, 0x00, 0x02, 0x06, 0x01, 0x00, 0x04, 0x0b, 0x08, 0x00, 0x01, 0x00, 0x00, 0x00
        /*0020*/ 	.byte	0x00, 0x00, 0x00, 0x00


//--------------------- .nv.info.Get_Density_CIC_Kernel --------------------------
	.section	.nv.info.Get_Density_CIC_Kernel,"",@"SHT_CUDA_INFO"
	.sectionflags	@""
	.align	4


	//----- nvinfo : EIATTR_CUDA_API_VERSION
	.align		4
        /*0000*/ 	.byte	0x04, 0x37
        /*0002*/ 	.short	(.L_12 - .L_11)
.L_11:
        /*0004*/ 	.word	0x00000082


	//----- nvinfo : EIATTR_KPARAM_INFO
	.align		4
.L_12:
        /*0008*/ 	.byte	0x04, 0x17
        /*000a*/ 	.short	(.L_14 - .L_13)
.L_13:
        /*000c*/ 	.word	0x00000000
        /*0010*/ 	.short	0x0012
        /*0012*/ 	.short	0x0084
        /*0014*/ 	.byte	0x00, 0xf0, 0x11, 0x00


	//----- nvinfo : EIATTR_KPARAM_INFO
	.align		4
.L_14:
        /*0018*/ 	.byte	0x04, 0x17
        /*001a*/ 	.short	(.L_16 - .L_15)
.L_15:
        /*001c*/ 	.word	0x00000000
        /*0020*/ 	.short	0x0011
        /*0022*/ 	.short	0x0080
        /*0024*/ 	.byte	0x00, 0xf0, 0x11, 0x00


	//----- nvinfo : EIATTR_KPARAM_INFO
	.align		4
.L_16:
        /*0028*/ 	.byte	0x04, 0x17
        /*002a*/ 	.short	(.L_18 - .L_17)
.L_17:
        /*002c*/ 	.word	0x00000000
        /*0030*/ 	.short	0x0010
        /*0032*/ 	.short	0x007c
        /*0034*/ 	.byte	0x00, 0xf0, 0x11, 0x00


	//----- nvinfo : EIATTR_KPARAM_INFO
	.align		4
.L_18:
        /*0038*/ 	.byte	0x04, 0x17
        /*003a*/ 	.short	(.L_20 - .L_19)
.L_19:
        /*003c*/ 	.word	0x00000000
        /*0040*/ 	.short	0x000f
        /*0042*/ 	.short	0x0078
        /*0044*/ 	.byte	0x00, 0xf0, 0x11, 0x00


	//----- nvinfo : EIATTR_KPARAM_INFO
	.align		4
.L_20:
        /*0048*/ 	.byte	0x04, 0x17
        /*004a*/ 	.short	(.L_22 - .L_21)
.L_21:
        /*004c*/ 	.word	0x00000000
        /*0050*/ 	.short	0x000e
        /*0052*/ 	.short	0x0070
        /*0054*/ 	.byte	0x00, 0xf0, 0x21, 0x00


	//----- nvinfo : EIATTR_KPARAM_INFO
	.align		4
.L_22:
        /*0058*/ 	.byte	0x04, 0x17
        /*005a*/ 	.short	(.L_24 - .L_23)
.L_23:
        /*005c*/ 	.word	0x00000000
        /*0060*/ 	.short	0x000d
        /*0062*/ 	.short	0x0068
        /*0064*/ 	.byte	0x00, 0xf0, 0x21, 0x00


	//----- nvinfo : EIATTR_KPARAM_INFO
	.align		4
.L_24:
        /*0068*/ 	.byte	0x04, 0x17
        /*006a*/ 	.short	(.L_26 - .L_25)
.L_25:
        /*006c*/ 	.word	0x00000000
        /*0070*/ 	.short	0x000c
        /*0072*/ 	.short	0x0060
        /*0074*/ 	.byte	0x00, 0xf0, 0x21, 0x00


	//----- nvinfo : EIATTR_KPARAM_INFO
	.align		4
.L_26:
        /*0078*/ 	.byte	0x04, 0x17
        /*007a*/ 	.short	(.L_28 - .L_27)
.L_27:
        /*007c*/ 	.word	0x00000000
        /*0080*/ 	.short	0x000b
        /*0082*/ 	.short	0x0058
        /*0084*/ 	.byte	0x00, 0xf0, 0x21, 0x00


	//----- nvinfo : EIATTR_KPARAM_INFO
	.align		4
.L_28:
        /*0088*/ 	.byte	0x04, 0x17
        /*008a*/ 	.short	(.L_30 - .L_29)
.L_29:
        /*008c*/ 	.word	0x00000000
        /*0090*/ 	.short	0x000a
        /*0092*/ 	.short	0x0050
        /*0094*/ 	.byte	0x00, 0xf0, 0x21, 0x00


	//----- nvinfo : EIATTR_KPARAM_INFO
	.align		4
.L_30:
        /*0098*/ 	.byte	0x04, 0x17
        /*009a*/ 	.short	(.L_32 - .L_31)
.L_31:
        /*009c*/ 	.word	0x00000000
        /*00a0*/ 	.short	0x0009
        /*00a2*/ 	.short	0x0048
        /*00a4*/ 	.byte	0x00, 0xf0, 0x21, 0x00


	//----- nvinfo : EIATTR_KPARAM_INFO
	.align		4
.L_32:
        /*00a8*/ 	.byte	0x04, 0x17
        /*00aa*/ 	.short	(.L_34 - .L_33)
.L_33:
        /*00ac*/ 	.word	0x00000000
        /*00b0*/ 	.short	0x0008
        /*00b2*/ 	.short	0x0040
        /*00b4*/ 	.byte	0x00, 0xf0, 0x21, 0x00


	//----- nvinfo : EIATTR_KPARAM_INFO
	.align		4
.L_34:
        /*00b8*/ 	.byte	0x04, 0x17
        /*00ba*/ 	.short	(.L_36 - .L_35)
.L_35:
        /*00bc*/ 	.word	0x00000000
        /*00c0*/ 	.short	0x0007
        /*00c2*/ 	.short	0x0038
        /*00c4*/ 	.byte	0x00, 0xf0, 0x21, 0x00


	//----- nvinfo : EIATTR_KPARAM_INFO
	.align		4
.L_36:
        /*00c8*/ 	.byte	0x04, 0x17
        /*00ca*/ 	.short	(.L_38 - .L_37)
.L_37:
        /*00cc*/ 	.word	0x00000000
        /*00d0*/ 	.short	0x0006
        /*00d2*/ 	.short	0x0030
        /*00d4*/ 	.byte	0x00, 0xf0, 0x21, 0x00


	//----- nvinfo : EIATTR_KPARAM_INFO
	.align		4
.L_38:
        /*00d8*/ 	.byte	0x04, 0x17
        /*00da*/ 	.short	(.L_40 - .L_39)
.L_39:
        /*00dc*/ 	.word	0x00000000
        /*00e0*/ 	.short	0x0005
        /*00e2*/ 	.short	0x0028
        /*00e4*/ 	.byte	0x00, 0xf5, 0x21, 0x00


	//----- nvinfo : EIATTR_KPARAM_INFO
	.align		4
.L_40:
        /*00e8*/ 	.byte	0x04, 0x17
        /*00ea*/ 	.short	(.L_42 - .L_41)
.L_41:
        /*00ec*/ 	.word	0x00000000
        /*00f0*/ 	.short	0x0004
        /*00f2*/ 	.short	0x0020
        /*00f4*/ 	.byte	0x00, 0xf5, 0x21, 0x00


	//----- nvinfo : EIATTR_KPARAM_INFO
	.align		4
.L_42:
        /*00f8*/ 	.byte	0x04, 0x17
        /*00fa*/ 	.short	(.L_44 - .L_43)
.L_43:
        /*00fc*/ 	.word	0x00000000
        /*0100*/ 	.short	0x0003
        /*0102*/ 	.short	0x0018
        /*0104*/ 	.byte	0x00, 0xf5, 0x21, 0x00


	//----- nvinfo : EIATTR_KPARAM_INFO
	.align		4
.L_44:
        /*0108*/ 	.byte	0x04, 0x17
        /*010a*/ 	.short	(.L_46 - .L_45)
.L_45:
        /*010c*/ 	.word	0x00000000
        /*0110*/ 	.short	0x0002
        /*0112*/ 	.short	0x0010
        /*0114*/ 	.byte	0x00, 0xf5, 0x21, 0x00


	//----- nvinfo : EIATTR_KPARAM_INFO
	.align		4
.L_46:
        /*0118*/ 	.byte	0x04, 0x17
        /*011a*/ 	.short	(.L_48 - .L_47)
.L_47:
        /*011c*/ 	.word	0x00000000
        /*0120*/ 	.short	0x0001
        /*0122*/ 	.short	0x0008
        /*0124*/ 	.byte	0x00, 0xf0, 0x21, 0x00


	//----- nvinfo : EIATTR_KPARAM_INFO
	.align		4
.L_48:
        /*0128*/ 	.byte	0x04, 0x17
        /*012a*/ 	.short	(.L_50 - .L_49)
.L_49:
        /*012c*/ 	.word	0x00000000
        /*0130*/ 	.short	0x0000
        /*0132*/ 	.short	0x0000
        /*0134*/ 	.byte	0x00, 0xf0, 0x11, 0x00


	//----- nvinfo : EIATTR_SPARSE_MMA_MASK
	.align		4
.L_50:
        /*0138*/ 	.byte	0x03, 0x50
        /*013a*/ 	.short	0x0000


	//----- nvinfo : EIATTR_MAXREG_COUNT
	.align		4
        /*013c*/ 	.byte	0x03, 0x1b
        /*013e*/ 	.short	0x00ff


	//----- nvinfo : EIATTR_EXTERNS
	.align		4
        /*0140*/ 	.byte	0x04, 0x0f
        /*0142*/ 	.short	(.L_52 - .L_51)


	//   ....[0]....
	.align		4
.L_51:
        /*0144*/ 	.word	index@(vprintf)


	//----- nvinfo : EIATTR_MERCURY_ISA_VERSION
	.align		4
.L_52:
        /*0148*/ 	.byte	0x03, 0x5f
        /*014a*/ 	.short	0x0101


	//----- nvinfo : EIATTR_VRC_CTA_INIT_COUNT
	.align		4
        /*014c*/ 	.byte	0x02, 0x4a
	.zero		1
	.zero		1


	//----- nvinfo : EIATTR_SYSCALL_OFFSETS
	.align		4
        /*0150*/ 	.byte	0x04, 0x46
        /*0152*/ 	.short	(.L_54 - .L_53)


	//   ....[0]....
.L_53:
        /*0154*/ 	.word	0x00000340


	//----- nvinfo : EIATTR_EXIT_INSTR_OFFSETS
	.align		4
.L_54:
        /*0158*/ 	.byte	0x04, 0x1c
        /*015a*/ 	.short	(.L_56 - .L_55)


	//   ....[0]....
.L_55:
        /*015c*/ 	.word	0x000000c0


	//   ....[1]....
        /*0160*/ 	.word	0x00000350


	//   ....[2]....
        /*0164*/ 	.word	0x000012d0


	//----- nvinfo : EIATTR_CRS_STACK_SIZE
	.align		4
.L_56:
        /*0168*/ 	.byte	0x04, 0x1e
        /*016a*/ 	.short	(.L_58 - .L_57)
.L_57:
        /*016c*/ 	.word	0x00000000


	//----- nvinfo : EIATTR_CBANK_PARAM_SIZE
	.align		4
.L_58:
        /*0170*/ 	.byte	0x03, 0x19
        /*0172*/ 	.short	0x0088


	//----- nvinfo : EIATTR_PARAM_CBANK
	.align		4
        /*0174*/ 	.byte	0x04, 0x0a
        /*0176*/ 	.short	(.L_60 - .L_59)
	.align		4
.L_59:
        /*0178*/ 	.word	index@(.nv.constant0.Get_Density_CIC_Kernel)
        /*017c*/ 	.short	0x0380
        /*017e*/ 	.short	0x0088


	//----- nvinfo : EIATTR_SW_WAR
	.align		4
.L_60:
        /*0180*/ 	.byte	0x04, 0x36
        /*0182*/ 	.short	(.L_62 - .L_61)
.L_61:
        /*0184*/ 	.word	0x00000008
.L_62:


//--------------------- .nv.callgraph             --------------------------
	.section	.nv.callgraph,"",@"SHT_CUDA_CALLGRAPH"
	.align	4
	.sectionentsize	8
	.align		4
        /*0000*/ 	.word	0x00000000
	.align		4
        /*0004*/ 	.word	0xffffffff
	.align		4
        /*0008*/ 	.word	index@(Get_Density_CIC_Kernel)
	.align		4
        /*000c*/ 	.word	index@(vprintf)
	.align		4
        /*0010*/ 	.word	0x00000000
	.align		4
        /*0014*/ 	.word	0xfffffffe
	.align		4
        /*0018*/ 	.word	0x00000000
	.align		4
        /*001c*/ 	.word	0xfffffffd
	.align		4
        /*0020*/ 	.word	0x00000000
	.align		4
        /*0024*/ 	.word	0xfffffffc


//--------------------- .nv.constant4             --------------------------
	.section	.nv.constant4,"a",@progbits
	.align	8
	.align		8
.nv.constant4:
        /*0000*/ 	.dword	vprintf
	.align		8
        /*0008*/ 	.dword	$str


//--------------------- .text.Get_Density_CIC_Kernel --------------------------
	.section	.text.Get_Density_CIC_Kernel,"ax",@progbits
	.align	128
        .global         Get_Density_CIC_Kernel
        .type           Get_Density_CIC_Kernel,@function
        .size           Get_Density_CIC_Kernel,(.L_x_25 - Get_Density_CIC_Kernel)
        .other          Get_Density_CIC_Kernel,@"STO_CUDA_ENTRY STV_DEFAULT"
Get_Density_CIC_Kernel:
.text.Get_Density_CIC_Kernel:
[----:B------:R-:W0:Y:S01]  /*0000*/  LDC R1, c[0x0][0x37c] ;  /* 0x0000df00ff017b82 */ /* 0x000e220000000800 */
[----:B------:R-:W1:Y:S01]  /*0010*/  S2R R0, SR_TID.X ;  /* 0x0000000000007919 */ /* 0x000e620000002100 */
[----:B------:R-:W2:Y:S06]  /*0020*/  LDCU UR5, c[0x0][0x2fc] ;  /* 0x00005f80ff0577ac */ /* 0x000eac0008000800 */
[----:B------:R-:W1:Y:S01]  /*0030*/  S2UR UR6, SR_CTAID.X ;  /* 0x00000000000679c3 */ /* 0x000e620000002500 */
[----:B0-----:R-:W-:Y:S01]  /*0040*/  VIADD R1, R1, 0xffffffb8 ;  /* 0xffffffb801017836 */ /* 0x001fe20000000000 */
[----:B------:R-:W0:Y:S01]  /*0050*/  LDCU UR7, c[0x0][0x380] ;  /* 0x00007000ff0777ac */ /* 0x000e220008000800 */
[----:B------:R-:W3:Y:S05]  /*0060*/  LDCU UR4, c[0x0][0x2f8] ;  /* 0x00005f00ff0477ac */ /* 0x000eea0008000800 */
[----:B------:R-:W1:Y:S01]  /*0070*/  LDC R11, c[0x0][0x360] ;  /* 0x0000d800ff0b7b82 */ /* 0x000e620000000800 */
[----:B---3--:R-:W-:-:S05]  /*0080*/  IADD3 R6, P1, PT, R1, UR4, RZ ;  /* 0x0000000401067c10 */ /* 0x008fca000ff3e0ff */
[----:B--2---:R-:W-:Y:S02]  /*0090*/  IMAD.X R7, RZ, RZ, UR5, P1 ;  /* 0x00000005ff077e24 */ /* 0x004fe400088e06ff */
[----:B-1----:R-:W-:-:S05]  /*00a0*/  IMAD R11, R11, UR6, R0 ;  /* 0x000000060b0b7c24 */ /* 0x002fca000f8e0200 */
[----:B0-----:R-:W-:-:S13]  /*00b0*/  ISETP.GE.AND P0, PT, R11, UR7, PT ;  /* 0x000000070b007c0c */ /* 0x001fda000bf06270 */
[----:B------:R-:W-:Y:S05]  /*00c0*/  @P0 EXIT ;  /* 0x000000000000094d */ /* 0x000fea0003800000 */
[----:B------:R-:W0:Y:S01]  /*00d0*/  LDC.64 R8, c[0x0][0x398] ;  /* 0x0000e600ff087b82 */ /* 0x000e220000000a00 */
[----:B------:R-:W1:Y:S07]  /*00e0*/  LDCU.64 UR36, c[0x0][0x358] ;  /* 0x00006b00ff2477ac */ /* 0x000e6e0008000a00 */
[----:B------:R-:W2:Y:S08]  /*00f0*/  LDC.64 R4, c[0x0][0x3a0] ;  /* 0x0000e800ff047b82 */ /* 0x000eb00000000a00 */
[----:B------:R-:W3:Y:S01]  /*0100*/  LDC.64 R2, c[0x0][0x3a8] ;  /* 0x0000ea00ff027b82 */ /* 0x000ee20000000a00 */
[----:B0-----:R-:W-:-:S07]  /*0110*/  IMAD.WIDE R8, R11, 0x8, R8 ;  /* 0x000000080b087825 */ /* 0x001fce00078e0208 */
[----:B------:R-:W0:Y:S01]  /*0120*/  LDC.64 R14, c[0x0][0x3d0] ;  /* 0x0000f400ff0e7b82 */ /* 0x000e220000000a00 */
[----:B-1----:R-:W4:Y:S01]  /*0130*/  LDG.E.64 R8, desc[UR36][R8.64] ;  /* 0x0000002408087981 */ /* 0x002f22000c1e1b00 */
[----:B--2---:R-:W-:-:S06]  /*0140*/  IMAD.WIDE R4, R11, 0x8, R4 ;  /* 0x000000080b047825 */ /* 0x004fcc00078e0204 */
[----:B------:R-:W1:Y:S01]  /*0150*/  LDC.64 R18, c[0x0][0x3d8] ;  /* 0x0000f600ff127b82 */ /* 0x000e620000000a00 */
[----:B------:R-:W0:Y:S01]  /*0160*/  LDG.E.64 R4, desc[UR36][R4.64] ;  /* 0x0000002404047981 */ /* 0x000e22000c1e1b00 */
[----:B---3--:R-:W-:-:S06]  /*0170*/  IMAD.WIDE R2, R11, 0x8, R2 ;  /* 0x000000080b027825 */ /* 0x008fcc00078e0202 */
[----:B------:R-:W2:Y:S01]  /*0180*/  LDC.64 R12, c[0x0][0x3b0] ;  /* 0x0000ec00ff0c7b82 */ /* 0x000ea20000000a00 */
[----:B------:R-:W1:Y:S07]  /*0190*/  LDG.E.64 R2, desc[UR36][R2.64] ;  /* 0x0000002402027981 */ /* 0x000e6e000c1e1b00 */
[----:B------:R-:W4:Y:S08]  /*01a0*/  LDC.64 R10, c[0x0][0x3c8] ;  /* 0x0000f200ff0a7b82 */ /* 0x000f300000000a00 */
[----:B------:R-:W3:Y:S08]  /*01b0*/  LDC.64 R16, c[0x0][0x3b8] ;  /* 0x0000ee00ff107b82 */ /* 0x000ef00000000a00 */
[----:B------:R-:W5:Y:S01]  /*01c0*/  LDC.64 R20, c[0x0][0x3c0] ;  /* 0x0000f000ff147b82 */ /* 0x000f620000000a00 */
[----:B----4-:R-:W-:-:S02]  /*01d0*/  DSETP.GE.AND P1, PT, R8, R10, PT ;  /* 0x0000000a0800722a */ /* 0x010fc40003f26000 */
[----:B0-----:R-:W-:-:S04]  /*01e0*/  DSETP.GE.AND P2, PT, R4, R14, PT ;  /* 0x0000000e0400722a */ /* 0x001fc80003f46000 */
[----:B--2---:R-:W-:Y:S02]  /*01f0*/  DSETP.LT.OR P1, PT, R8, R12, P1 ;  /* 0x0000000c0800722a */ /* 0x004fe40000f21400 */
[----:B-1----:R-:W-:Y:S02]  /*0200*/  DSETP.GE.AND P0, PT, R2, R18, PT ;  /* 0x000000120200722a */ /* 0x002fe40003f06000 */
[----:B---3--:R-:W-:-:S04]  /*0210*/  DSETP.LT.OR P2, PT, R4, R16, P2 ;  /* 0x000000100400722a */ /* 0x008fc80001741400 */
[----:B-----5:R-:W-:-:S06]  /*0220*/  DSETP.LT.OR P0, PT, R2, R20, P0 ;  /* 0x000000140200722a */ /* 0x020fcc0000701400 */
[----:B------:R-:W-:-:S13]  /*0230*/  PLOP3.LUT P0, PT, P1, P0, P2, 0xfe, 0x0 ;  /* 0x000000000000781c */ /* 0x000fda0000f01f26 */
[----:B------:R-:W-:Y:S05]  /*0240*/  @!P0 BRA `(.L_x_0) ;  /* 0x0000000000448947 */ /* 0x000fea0003800000 */
[----:B------:R-:W-:Y:S01]  /*0250*/  MOV R0, 0x0 ;  /* 0x0000000000007802 */ /* 0x000fe20000000f00 */
[----:B------:R0:W-:Y:S01]  /*0260*/  STL.64 [R1], R8 ;  /* 0x0000000801007387 */ /* 0x0001e20000100a00 */
[----:B------:R-:W1:Y:S03]  /*0270*/  LDCU.64 UR4, c[0x4][0x8] ;  /* 0x01000100ff0477ac */ /* 0x000e660008000a00 */
[----:B------:R-:W-:Y:S04]  /*0280*/  STL.64 [R1+0x10], R2 ;  /* 0x0000100201007387 */ /* 0x000fe80000100a00 */
[----:B------:R-:W-:Y:S04]  /*0290*/  STL.64 [R1+0x18], R12 ;  /* 0x0000180c01007387 */ /* 0x000fe80000100a00 */
[----:B------:R-:W-:Y:S01]  /*02a0*/  STL.64 [R1+0x20], R10 ;  /* 0x0000200a01007387 */ /* 0x000fe20000100a00 */
[----:B0-----:R0:W2:Y:S03]  /*02b0*/  LDC.64 R8, c[0x4][R0] ;  /* 0x0100000000087b82 */ /* 0x0010a60000000a00 */
[----:B------:R-:W-:Y:S04]  /*02c0*/  STL.64 [R1+0x28], R16 ;  /* 0x0000281001007387 */ /* 0x000fe80000100a00 */
[----:B------:R-:W-:Y:S04]  /*02d0*/  STL.64 [R1+0x30], R14 ;  /* 0x0000300e01007387 */ /* 0x000fe80000100a00 */
[----:B------:R-:W-:Y:S04]  /*02e0*/  STL.64 [R1+0x38], R20 ;  /* 0x0000381401007387 */ /* 0x000fe80000100a00 */
[----:B------:R-:W-:Y:S04]  /*02f0*/  STL.64 [R1+0x40], R18 ;  /* 0x0000401201007387 */ /* 0x000fe80000100a00 */
[----:B------:R1:W-:Y:S02]  /*0300*/  STL.64 [R1+0x8], R4 ;  /* 0x0000080401007387 */ /* 0x0003e40000100a00 */
[----:B-1----:R-:W-:-:S02]  /*0310*/  IMAD.U32 R4, RZ, RZ, UR4 ;  /* 0x00000004ff047e24 */ /* 0x002fc4000f8e00ff */
[----:B0-----:R-:W-:-:S07]  /*0320*/  IMAD.U32 R5, RZ, RZ, UR5 ;  /* 0x00000005ff057e24 */ /* 0x001fce000f8e00ff */
[----:B------:R-:W-:-:S07]  /*0330*/  LEPC R20, `(.L_x_1) ;  /* 0x000000001014794e */ /* 0x000fce0000000000 */
[----:B--2---:R-:W-:Y:S05]  /*0340*/  CALL.ABS.NOINC R8 ;  /* 0x0000000008007343 */ /* 0x004fea0003c00000 */
.L_x_1:
[----:B------:R-:W-:Y:S05]  /*0350*/  EXIT ;  /* 0x000000000000794d */ /* 0x000fea0003800000 */
.L_x_0:
[----:B------:R-:W0:Y:S01]  /*0360*/  LDC.64 R6, c[0x0][0x3e0] ;  /* 0x0000f800ff067b82 */ /* 0x000e220000000a00 */
[----:B------:R-:W1:Y:S07]  /*0370*/  LDCU.64 UR4, c[0x0][0x3f0] ;  /* 0x00007e00ff0477ac */ /* 0x000e6e0008000a00 */
[----:B------:R-:W0:Y:S02]  /*0380*/  LDC.64 R10, c[0x0][0x3e8] ;  /* 0x0000fa00ff0a7b82 */ /* 0x000e240000000a00 */
[----:B0-----:R-:W-:-:S08]  /*0390*/  DMUL R6, R6, R10 ;  /* 0x0000000a06067228 */ /* 0x001fd00000000000 */
[----:B-1----:R-:W-:-:S06]  /*03a0*/  DMUL R6, R6, UR4 ;  /* 0x0000000406067c28 */ /* 0x002fcc0008000000 */
[----:B------:R-:W0:Y:S04]  /*03b0*/  MUFU.RCP64H R11, R7 ;  /* 0x00000007000b7308 */ /* 0x000e280000001800 */
[----:B------:R-:W-:-:S05]  /*03c0*/  VIADD R10, R7, 0x300402 ;  /* 0x00300402070a7836 */ /* 0x000fca0000000000 */
[----:B------:R-:W-:Y:S01]  /*03d0*/  FSETP.GEU.AND P0, PT, |R10|, 5.8789094863358348022e-39, PT ;  /* 0x004004020a00780b */ /* 0x000fe20003f0e200 */
[----:B0-----:R-:W-:-:S08]  /*03e0*/  DFMA R12, -R6, R10, 1 ;  /* 0x3ff00000060c742b */ /* 0x001fd0000000010a */
[----:B------:R-:W-:-:S08]  /*03f0*/  DFMA R12, R12, R12, R12 ;  /* 0x0000000c0c0c722b */ /* 0x000fd0000000000c */
[----:B------:R-:W-:-:S08]  /*0400*/  DFMA R12, R10, R12, R10 ;  /* 0x0000000c0a0c722b */ /* 0x000fd0000000000a */
[----:B------:R-:W-:-:S08]  /*0410*/  DFMA R14, -R6, R12, 1 ;  /* 0x3ff00000060e742b */ /* 0x000fd0000000010c */
[----:B------:R-:W-:Y:S01]  /*0420*/  DFMA R12, R12, R14, R12 ;  /* 0x0000000e0c0c722b */ /* 0x000fe2000000000c */
[----:B------:R-:W-:Y:S10]  /*0430*/  @P0 BRA `(.L_x_2) ;  /* 0x0000000000100947 */ /* 0x000ff40003800000 */
[----:B------:R-:W-:-:S04]  /*0440*/  LOP3.LUT R0, R7, 0x7fffffff, RZ, 0xc0, !PT ;  /* 0x7fffffff07007812 */ /* 0x000fc800078ec0ff */
[----:B------:R-:W-:Y:S02]  /*0450*/  IADD3 R12, PT, PT, R0, -0x100000, RZ ;  /* 0xfff00000000c7810 */ /* 0x000fe40007ffe0ff */
[----:B------:R-:W-:-:S07]  /*0460*/  MOV R0, 0x480 ;  /* 0x0000048000007802 */ /* 0x000fce0000000f00 */
[----:B------:R-:W-:Y:S05]  /*0470*/  CALL.REL.NOINC `($__internal_0_$__cuda_sm20_dblrcp_rn_slowpath_v3) ;  /* 0x0000000c00987944 */ /* 0x000fea0003c00000 */
.L_x_2:
[----:B------:R-:W0:Y:S01]  /*0480*/  LDCU UR6, c[0x0][0x3f4] ;  /* 0x00007e80ff0677ac */ /* 0x000e220008000800 */
[----:B------:R-:W1:Y:S01]  /*0490*/  LDC.64 R18, c[0x0][0x3f0] ;  /* 0x0000fc00ff127b82 */ /* 0x000e620000000a00 */
[----:B------:R-:W-:Y:S01]  /*04a0*/  IMAD.MOV.U32 R6, RZ, RZ, 0x1 ;  /* 0x00000001ff067424 */ /* 0x000fe200078e00ff */
[----:B------:R-:W-:Y:S01]  /*04b0*/  BSSY.RECONVERGENT B0, `(.L_x_3) ;  /* 0x000001a000007945 */ /* 0x000fe20003800200 */
[----:B------:R-:W2:Y:S01]  /*04c0*/  LDCU.64 UR4, c[0x0][0x3c0] ;  /* 0x00007800ff0477ac */ /* 0x000ea20008000a00 */
[----:B0-----:R-:W1:Y:S03]  /*04d0*/  MUFU.RCP64H R7, UR6 ;  /* 0x0000000600077d08 */ /* 0x001e660008001800 */
[----:B-1----:R-:W-:-:S08]  /*04e0*/  DFMA R10, R6, -R18, 1 ;  /* 0x3ff00000060a742b */ /* 0x002fd00000000812 */
[----:B------:R-:W-:-:S08]  /*04f0*/  DFMA R10, R10, R10, R10 ;  /* 0x0000000a0a0a722b */ /* 0x000fd0000000000a */
[----:B------:R-:W-:Y:S02]  /*0500*/  DFMA R14, R6, R10, R6 ;  /* 0x0000000a060e722b */ /* 0x000fe40000000006 */
[----:B--2---:R-:W-:Y:S01]  /*0510*/  DADD R6, R2, -UR4 ;  /* 0x8000000402067e29 */ /* 0x004fe20008000000 */
[----:B------:R-:W0:Y:S05]  /*0520*/  LDCU.64 UR4, c[0x0][0x388] ;  /* 0x00007100ff0477ac */ /* 0x000e2a0008000a00 */
[----:B------:R-:W-:Y:S02]  /*0530*/  DFMA R16, R14, -R18, 1 ;  /* 0x3ff000000e10742b */ /* 0x000fe40000000812 */
[----:B------:R-:W-:-:S06]  /*0540*/  DFMA R10, R18, -0.5, R6 ;  /* 0xbfe00000120a782b */ /* 0x000fcc0000000006 */
[----:B------:R-:W-:-:S04]  /*0550*/  DFMA R16, R14, R16, R14 ;  /* 0x000000100e10722b */ /* 0x000fc8000000000e */
[----:B------:R-:W-:Y:S01]  /*0560*/  FSETP.GEU.AND P1, PT, |R11|, 6.5827683646048100446e-37, PT ;  /* 0x036000000b00780b */ /* 0x000fe20003f2e200 */
[----:B0-----:R-:W-:-:S03]  /*0570*/  DMUL R12, R12, UR4 ;  /* 0x000000040c0c7c28 */ /* 0x001fc60008000000 */
[----:B------:R-:W-:-:S08]  /*0580*/  DMUL R6, R10, R16 ;  /* 0x000000100a067228 */ /* 0x000fd00000000000 */
[----:B------:R-:W-:-:S08]  /*0590*/  DFMA R14, R6, -R18, R10 ;  /* 0x80000012060e722b */ /* 0x000fd0000000000a */
[----:B------:R-:W-:-:S10]  /*05a0*/  DFMA R6, R16, R14, R6 ;  /* 0x0000000e1006722b */ /* 0x000fd40000000006 */
[----:B------:R-:W-:-:S05]  /*05b0*/  FFMA R0, RZ, UR6, R7 ;  /* 0x00000006ff007c23 */ /* 0x000fca0008000007 */
[----:B------:R-:W-:-:S13]  /*05c0*/  FSETP.GT.AND P0, PT, |R0|, 1.469367938527859385e-39, PT ;  /* 0x001000000000780b */ /* 0x000fda0003f04200 */
[----:B------:R-:W-:Y:S05]  /*05d0*/  @P0 BRA P1, `(.L_x_4) ;  /* 0x00000000001c0947 */ /* 0x000fea0000800000 */
[----:B------:R-:W0:Y:S01]  /*05e0*/  LDCU.64 UR4, c[0x0][0x3f0] ;  /* 0x00007e00ff0477ac */ /* 0x000e220008000a00 */
[----:B------:R-:W-:Y:S01]  /*05f0*/  IMAD.MOV.U32 R16, RZ, RZ, R10 ;  /* 0x000000ffff107224 */ /* 0x000fe200078e000a */
[----:B------:R-:W-:Y:S01]  /*0600*/  MOV R30, 0x650 ;  /* 0x00000650001e7802 */ /* 0x000fe20000000f00 */
[----:B------:R-:W-:Y:S02]  /*0610*/  IMAD.MOV.U32 R17, RZ, RZ, R11 ;  /* 0x000000ffff117224 */ /* 0x000fe400078e000b */
[----:B0-----:R-:W-:Y:S02]  /*0620*/  IMAD.U32 R14, RZ, RZ, UR4 ;  /* 0x00000004ff0e7e24 */ /* 0x001fe4000f8e00ff */
[----:B------:R-:W-:-:S07]  /*0630*/  IMAD.U32 R15, RZ, RZ, UR5 ;  /* 0x00000005ff0f7e24 */ /* 0x000fce000f8e00ff */
[----:B------:R-:W-:Y:S05]  /*0640*/  CALL.REL.NOINC `($__internal_1_$__cuda_sm20_div_rn_f64_full) ;  /* 0x0000000c00c47944 */ /* 0x000fea0003c00000 */
.L_x_4:
[----:B------:R-:W-:Y:S05]  /*0650*/  BSYNC.RECONVERGENT B0 ;  /* 0x0000000000007941 */ /* 0x000fea0003800200 */
.L_x_3:
[----:B------:R-:W0:Y:S01]  /*0660*/  LDCU UR4, c[0x0][0x3ec] ;  /* 0x00007d80ff0477ac */ /* 0x000e220008000800 */
[----:B------:R-:W1:Y:S01]  /*0670*/  LDC.64 R20, c[0x0][0x3e8] ;  /* 0x0000fa00ff147b82 */ /* 0x000e620000000a00 */
[----:B------:R-:W-:Y:S01]  /*0680*/  MOV R10, 0x1 ;  /* 0x00000001000a7802 */ /* 0x000fe20000000f00 */
[----:B------:R2:W3:Y:S01]  /*0690*/  F2I.F64.FLOOR R0, R6 ;  /* 0x0000000600007311 */ /* 0x0004e20000305100 */
[----:B------:R-:W4:Y:S01]  /*06a0*/  LDCU.64 UR6, c[0x0][0x3b8] ;  /* 0x00007700ff0677ac */ /* 0x000f220008000a00 */
[----:B------:R-:W-:Y:S06]  /*06b0*/  BSSY.RECONVERGENT B0, `(.L_x_5) ;  /* 0x0000019000007945 */ /* 0x000fec0003800200 */
[----:B0-----:R-:W1:Y:S02]  /*06c0*/  MUFU.RCP64H R11, UR4 ;  /* 0x00000004000b7d08 */ /* 0x001e640008001800 */
[----:B-1----:R-:W-:-:S08]  /*06d0*/  DFMA R14, R10, -R20, 1 ;  /* 0x3ff000000a0e742b */ /* 0x002fd00000000814 */
[----:B------:R-:W-:-:S08]  /*06e0*/  DFMA R14, R14, R14, R14 ;  /* 0x0000000e0e0e722b */ /* 0x000fd0000000000e */
[----:B------:R-:W-:Y:S02]  /*06f0*/  DFMA R16, R10, R14, R10 ;  /* 0x0000000e0a10722b */ /* 0x000fe4000000000a */
[----:B----4-:R-:W-:-:S06]  /*0700*/  DADD R10, R4, -UR6 ;  /* 0x80000006040a7e29 */ /* 0x010fcc0008000000 */
[----:B------:R-:W-:Y:S02]  /*0710*/  DFMA R18, R16, -R20, 1 ;  /* 0x3ff000001012742b */ /* 0x000fe40000000814 */
[----:B------:R-:W-:-:S06]  /*0720*/  DFMA R14, R20, -0.5, R10 ;  /* 0xbfe00000140e782b */ /* 0x000fcc000000000a */
[----:B------:R-:W-:-:S04]  /*0730*/  DFMA R18, R16, R18, R16 ;  /* 0x000000121012722b */ /* 0x000fc80000000010 */
[----:B------:R-:W-:-:S04]  /*0740*/  FSETP.GEU.AND P1, PT, |R15|, 6.5827683646048100446e-37, PT ;  /* 0x036000000f00780b */ /* 0x000fc80003f2e200 */
[----:B------:R-:W-:-:S08]  /*0750*/  DMUL R10, R14, R18 ;  /* 0x000000120e0a7228 */ /* 0x000fd00000000000 */
[----:B------:R-:W-:-:S08]  /*0760*/  DFMA R16, R10, -R20, R14 ;  /* 0x800000140a10722b */ /* 0x000fd0000000000e */
[----:B------:R-:W-:-:S10]  /*0770*/  DFMA R10, R18, R16, R10 ;  /* 0x00000010120a722b */ /* 0x000fd4000000000a */
[----:B------:R-:W-:-:S05]  /*0780*/  FFMA R16, RZ, UR4, R11 ;  /* 0x00000004ff107c23 */ /* 0x000fca000800000b */
[----:B------:R-:W-:-:S13]  /*0790*/  FSETP.GT.AND P0, PT, |R16|, 1.469367938527859385e-39, PT ;  /* 0x001000001000780b */ /* 0x000fda0003f04200 */
[----:B--23--:R-:W-:Y:S05]  /*07a0*/  @P0 BRA P1, `(.L_x_6) ;  /* 0x0000000000240947 */ /* 0x00cfea0000800000 */
[----:B------:R-:W0:Y:S01]  /*07b0*/  LDCU.64 UR4, c[0x0][0x3e8] ;  /* 0x00007d00ff0477ac */ /* 0x000e220008000a00 */
[----:B------:R-:W-:Y:S01]  /*07c0*/  IMAD.MOV.U32 R16, RZ, RZ, R14 ;  /* 0x000000ffff107224 */ /* 0x000fe200078e000e */
[----:B------:R-:W-:Y:S01]  /*07d0*/  MOV R30, 0x820 ;  /* 0x00000820001e7802 */ /* 0x000fe20000000f00 */
[----:B------:R-:W-:Y:S02]  /*07e0*/  IMAD.MOV.U32 R17, RZ, RZ, R15 ;  /* 0x000000ffff117224 */ /* 0x000fe400078e000f */
[----:B0-----:R-:W-:Y:S02]  /*07f0*/  IMAD.U32 R14, RZ, RZ, UR4 ;  /* 0x00000004ff0e7e24 */ /* 0x001fe4000f8e00ff */
[----:B------:R-:W-:-:S07]  /*0800*/  IMAD.U32 R15, RZ, RZ, UR5 ;  /* 0x00000005ff0f7e24 */ /* 0x000fce000f8e00ff */
[----:B------:R-:W-:Y:S05]  /*0810*/  CALL.REL.NOINC `($__internal_1_$__cuda_sm20_div_rn_f64_full) ;  /* 0x0000000c00507944 */ /* 0x000fea0003c00000 */
[----:B------:R-:W-:Y:S01]  /*0820*/  IMAD.MOV.U32 R10, RZ, RZ, R6 ;  /* 0x000000ffff0a7224 */ /* 0x000fe200078e0006 */
[----:B------:R-:W-:-:S07]  /*0830*/  MOV R11, R7 ;  /* 0x00000007000b7202 */ /* 0x000fce0000000f00 */
.L_x_6:
[----:B------:R-:W-:Y:S05]  /*0840*/  BSYNC.RECONVERGENT B0 ;  /* 0x0000000000007941 */ /* 0x000fea0003800200 */
.L_x_5:
[----:B------:R-:W0:Y:S01]  /*0850*/  LDCU UR4, c[0x0][0x3e4] ;  /* 0x00007c80ff0477ac */ /* 0x000e220008000800 */
[----:B------:R-:W1:Y:S01]  /*0860*/  LDC.64 R20, c[0x0][0x3e0] ;  /* 0x0000f800ff147b82 */ /* 0x000e620000000a00 */
[----:B------:R-:W-:Y:S01]  /*0870*/  IMAD.MOV.U32 R6, RZ, RZ, 0x1 ;  /* 0x00000001ff067424 */ /* 0x000fe200078e00ff */
        /* <DEDUP_REMOVED lines=25> */
.L_x_8:
[----:B------:R-:W-:Y:S05]  /*0a10*/  BSYNC.RECONVERGENT B0 ;  /* 0x0000000000007941 */ /* 0x000fea0003800200 */
.L_x_7:
[----:B------:R-:W0:Y:S01]  /*0a20*/  LDCU UR8, c[0x0][0x3e4] ;  /* 0x00007c80ff0877ac */ /* 0x000e220008000800 */
[----:B------:R-:W1:Y:S01]  /*0a30*/  LDC.64 R18, c[0x0][0x3e0] ;  /* 0x0000f800ff127b82 */ /* 0x000e620000000a00 */
[----:B------:R-:W2:Y:S01]  /*0a40*/  F2I.F64.FLOOR R11, R6 ;  /* 0x00000006000b7311 */ /* 0x000ea20000305100 */
[----:B------:R-:W-:Y:S01]  /*0a50*/  MOV R16, 0x1 ;  /* 0x0000000100107802 */ /* 0x000fe20000000f00 */
[----:B------:R-:W1:Y:S01]  /*0a60*/  LDCU.128 UR4, c[0x0][0x3b0] ;  /* 0x00007600ff0477ac */ /* 0x000e620008000c00 */
[----:B------:R-:W-:Y:S04]  /*0a70*/  BSSY.RECONVERGENT B0, `(.L_x_9) ;  /* 0x0000022000007945 */ /* 0x000fe80003800200 */
[----:B------:R-:W3:Y:S01]  /*0a80*/  LDC.64 R22, c[0x0][0x3f0] ;  /* 0x0000fc00ff167b82 */ /* 0x000ee20000000a00 */
[----:B--2---:R-:W1:Y:S08]  /*0a90*/  I2F.F64 R14, R11 ;  /* 0x0000000b000e7312 */ /* 0x004e700000201c00 */
[----:B0-----:R-:W0:Y:S01]  /*0aa0*/  MUFU.RCP64H R17, UR8 ;  /* 0x0000000800117d08 */ /* 0x001e220008001800 */
[----:B-1----:R-:W-:Y:S01]  /*0ab0*/  DFMA R14, R14, R18, UR4 ;  /* 0x000000040e0e7e2b */ /* 0x002fe20008000012 */
[----:B------:R-:W3:Y:S07]  /*0ac0*/  LDCU.64 UR4, c[0x0][0x3c0] ;  /* 0x00007800ff0477ac */ /* 0x000eee0008000a00 */
[----:B------:R-:W-:-:S02]  /*0ad0*/  DFMA R14, R18, 0.5, R14 ;  /* 0x3fe00000120e782b */ /* 0x000fc4000000000e */
[----:B0-----:R-:W-:-:S06]  /*0ae0*/  DFMA R20, R16, -R18, 1 ;  /* 0x3ff000001014742b */ /* 0x001fcc0000000812 */
[----:B------:R-:W-:Y:S02]  /*0af0*/  DADD R14, R8, -R14 ;  /* 0x00000000080e7229 */ /* 0x000fe4000000080e */
[----:B------:R-:W-:Y:S01]  /*0b00*/  DFMA R20, R20, R20, R20 ;  /* 0x000000141414722b */ /* 0x000fe20000000014 */
[----:B------:R-:W-:Y:S07]  /*0b10*/  I2F.F64 R8, R10 ;  /* 0x0000000a00087312 */ /* 0x000fee0000201c00 */
[----:B------:R-:W-:Y:S01]  /*0b20*/  DFMA R20, R16, R20, R16 ;  /* 0x000000141014722b */ /* 0x000fe20000000010 */
[----:B------:R-:W-:Y:S01]  /*0b30*/  FSETP.GEU.AND P1, PT, |R15|, 6.5827683646048100446e-37, PT ;  /* 0x036000000f00780b */ /* 0x000fe20003f2e200 */
[----:B------:R-:W3:Y:S06]  /*0b40*/  I2F.F64 R16, R0 ;  /* 0x0000000000107312 */ /* 0x000eec0000201c00 */
[----:B------:R-:W-:-:S08]  /*0b50*/  DFMA R6, R20, -R18, 1 ;  /* 0x3ff000001406742b */ /* 0x000fd00000000812 */
[----:B------:R-:W-:Y:S01]  /*0b60*/  DFMA R24, R20, R6, R20 ;  /* 0x000000061418722b */ /* 0x000fe20000000014 */
[----:B------:R-:W0:Y:S01]  /*0b70*/  LDC.64 R20, c[0x0][0x3e8] ;  /* 0x0000fa00ff147b82 */ /* 0x000e220000000a00 */
[----:B---3--:R-:W-:-:S06]  /*0b80*/  DFMA R16, R16, R22, UR4 ;  /* 0x0000000410107e2b */ /* 0x008fcc0008000016 */
[----:B------:R-:W-:-:S08]  /*0b90*/  DMUL R6, R24, R14 ;  /* 0x0000000e18067228 */ /* 0x000fd00000000000 */
[----:B------:R-:W-:-:S08]  /*0ba0*/  DFMA R18, R6, -R18, R14 ;  /* 0x800000120612722b */ /* 0x000fd0000000000e */
[----:B------:R-:W-:Y:S02]  /*0bb0*/  DFMA R6, R24, R18, R6 ;  /* 0x000000121806722b */ /* 0x000fe40000000006 */
[----:B0-----:R-:W-:-:S08]  /*0bc0*/  DFMA R8, R8, R20, UR6 ;  /* 0x0000000608087e2b */ /* 0x001fd00008000014 */
[----:B------:R-:W-:Y:S01]  /*0bd0*/  FFMA R18, RZ, UR8, R7 ;  /* 0x00000008ff127c23 */ /* 0x000fe20008000007 */
[----:B------:R-:W-:Y:S02]  /*0be0*/  DFMA R20, R20, 0.5, R8 ;  /* 0x3fe000001414782b */ /* 0x000fe40000000008 */
[----:B------:R-:W-:Y:S02]  /*0bf0*/  DFMA R8, R22, 0.5, R16 ;  /* 0x3fe000001608782b */ /* 0x000fe40000000010 */
        /* <DEDUP_REMOVED lines=9> */
.L_x_10:
[----:B------:R-:W-:Y:S05]  /*0c90*/  BSYNC.RECONVERGENT B0 ;  /* 0x0000000000007941 */ /* 0x000fea0003800200 */
.L_x_9:
[----:B------:R-:W0:Y:S01]  /*0ca0*/  LDCU UR4, c[0x0][0x3ec] ;  /* 0x00007d80ff0477ac */ /* 0x000e220008000800 */
[----:B------:R-:W1:Y:S01]  /*0cb0*/  LDC.64 R18, c[0x0][0x3e8] ;  /* 0x0000fa00ff127b82 */ /* 0x000e620000000a00 */
[----:B------:R-:W-:Y:S01]  /*0cc0*/  IMAD.MOV.U32 R14, RZ, RZ, 0x1 ;  /* 0x00000001ff0e7424 */ /* 0x000fe200078e00ff */
[----:B------:R-:W-:Y:S01]  /*0cd0*/  BSSY.RECONVERGENT B0, `(.L_x_11) ;  /* 0x0000017000007945 */ /* 0x000fe20003800200 */
[----:B0-----:R-:W1:Y:S04]  /*0ce0*/  MUFU.RCP64H R15, UR4 ;  /* 0x00000004000f7d08 */ /* 0x001e680008001800 */
[----:B-1----:R-:W-:-:S08]  /*0cf0*/  DFMA R16, R14, -R18, 1 ;  /* 0x3ff000000e10742b */ /* 0x002fd00000000812 */
[----:B------:R-:W-:-:S08]  /*0d00*/  DFMA R16, R16, R16, R16 ;  /* 0x000000101010722b */ /* 0x000fd00000000010 */
[----:B------:R-:W-:Y:S02]  /*0d10*/  DFMA R14, R14, R16, R14 ;  /* 0x000000100e0e722b */ /* 0x000fe4000000000e */
[----:B------:R-:W-:Y:S02]  /*0d20*/  DADD R16, R4, -R20 ;  /* 0x0000000004107229 */ /* 0x000fe40000000814 */
[----:B------:R-:W-:-:S04]  /*0d30*/  DADD R20, -R6, 1 ;  /* 0x3ff0000006147429 */ /* 0x000fc80000000100 */
[----:B------:R-:W-:-:S04]  /*0d40*/  DFMA R22, R14, -R18, 1 ;  /* 0x3ff000000e16742b */ /* 0x000fc80000000812 */
[----:B------:R-:W-:-:S04]  /*0d50*/  FSETP.GEU.AND P1, PT, |R17|, 6.5827683646048100446e-37, PT ;  /* 0x036000001100780b */ /* 0x000fc80003f2e200 */
[----:B------:R-:W-:-:S08]  /*0d60*/  DFMA R22, R14, R22, R14 ;  /* 0x000000160e16722b */ /* 0x000fd0000000000e */
[----:B------:R-:W-:-:S08]  /*0d70*/  DMUL R4, R22, R16 ;  /* 0x0000001016047228 */ /* 0x000fd00000000000 */
[----:B------:R-:W-:-:S08]  /*0d80*/  DFMA R14, R4, -R18, R16 ;  /* 0x80000012040e722b */ /* 0x000fd00000000010 */
[----:B------:R-:W-:-:S10]  /*0d90*/  DFMA R4, R22, R14, R4 ;  /* 0x0000000e1604722b */ /* 0x000fd40000000004 */
[----:B------:R-:W-:-:S05]  /*0da0*/  FFMA R14, RZ, UR4, R5 ;  /* 0x00000004ff0e7c23 */ /* 0x000fca0008000005 */
[----:B------:R-:W-:-:S13]  /*0db0*/  FSETP.GT.AND P0, PT, |R14|, 1.469367938527859385e-39, PT ;  /* 0x001000000e00780b */ /* 0x000fda0003f04200 */
[----:B------:R-:W-:Y:S05]  /*0dc0*/  @P0 BRA P1, `(.L_x_12) ;  /* 0x00000000001c0947 */ /* 0x000fea0000800000 */
[----:B------:R-:W0:Y:S01]  /*0dd0*/  LDCU.64 UR4, c[0x0][0x3e8] ;  /* 0x00007d00ff0477ac */ /* 0x000e220008000a00 */
[----:B------:R-:W-:Y:S02]  /*0de0*/  MOV R30, 0xe20 ;  /* 0x00000e20001e7802 */ /* 0x000fe40000000f00 */
[----:B0-----:R-:W-:Y:S01]  /*0df0*/  MOV R14, UR4 ;  /* 0x00000004000e7c02 */ /* 0x001fe20008000f00 */
[----:B------:R-:W-:-:S07]  /*0e00*/  IMAD.U32 R15, RZ, RZ, UR5 ;  /* 0x00000005ff0f7e24 */ /* 0x000fce000f8e00ff */
[----:B------:R-:W-:Y:S05]  /*0e10*/  CALL.REL.NOINC `($__internal_1_$__cuda_sm20_div_rn_f64_full) ;  /* 0x0000000400d07944 */ /* 0x000fea0003c00000 */
[----:B------:R-:W-:Y:S02]  /*0e20*/  IMAD.MOV.U32 R4, RZ, RZ, R6 ;  /* 0x000000ffff047224 */ /* 0x000fe400078e0006 */
[----:B------:R-:W-:-:S07]  /*0e30*/  IMAD.MOV.U32 R5, RZ, RZ, R7 ;  /* 0x000000ffff057224 */ /* 0x000fce00078e0007 */
.L_x_12:
[----:B------:R-:W-:Y:S05]  /*0e40*/  BSYNC.RECONVERGENT B0 ;  /* 0x0000000000007941 */ /* 0x000fea0003800200 */
.L_x_11:
[----:B------:R-:W0:Y:S01]  /*0e50*/  LDCU UR5, c[0x0][0x3f4] ;  /* 0x00007e80ff0577ac */ /* 0x000e220008000800 */
[----:B------:R-:W1:Y:S01]  /*0e60*/  LDC.64 R16, c[0x0][0x3f0] ;  /* 0x0000fc00ff107b82 */ /* 0x000e620000000a00 */
[----:B------:R-:W-:Y:S01]  /*0e70*/  IMAD.MOV.U32 R6, RZ, RZ, 0x1 ;  /* 0x00000001ff067424 */ /* 0x000fe200078e00ff */
[----:B------:R-:W-:Y:S01]  /*0e80*/  BSSY.RECONVERGENT B0, `(.L_x_13) ;  /* 0x000001c000007945 */ /* 0x000fe20003800200 */
[----:B------:R-:W2:Y:S01]  /*0e90*/  LDCU UR4, c[0x0][0x3f8] ;  /* 0x00007f00ff0477ac */ /* 0x000ea20008000800 */
[----:B------:R-:W-:Y:S01]  /*0ea0*/  DADD R4, -R4, 1 ;  /* 0x3ff0000004047429 */ /* 0x000fe20000000100 */
[----:B0-----:R-:W1:Y:S02]  /*0eb0*/  MUFU.RCP64H R7, UR5 ;  /* 0x0000000500077d08 */ /* 0x001e640008001800 */
[----:B-1----:R-:W-:-:S08]  /*0ec0*/  DFMA R14, R6, -R16, 1 ;  /* 0x3ff00000060e742b */ /* 0x002fd00000000810 */
[----:B------:R-:W-:-:S08]  /*0ed0*/  DFMA R14, R14, R14, R14 ;  /* 0x0000000e0e0e722b */ /* 0x000fd0000000000e */
[----:B------:R-:W-:Y:S02]  /*0ee0*/  DFMA R6, R6, R14, R6 ;  /* 0x0000000e0606722b */ /* 0x000fe40000000006 */
[----:B------:R-:W-:Y:S01]  /*0ef0*/  DADD R14, R2, -R8 ;  /* 0x00000000020e7229 */ /* 0x000fe20000000808 */
[----:B------:R-:W2:Y:S05]  /*0f00*/  LDC R8, c[0x0][0x404] ;  /* 0x00010100ff087b82 */ /* 0x000eaa0000000800 */
[----:B------:R-:W-:-:S04]  /*0f10*/  DFMA R18, R6, -R16, 1 ;  /* 0x3ff000000612742b */ /* 0x000fc80000000810 */
[----:B------:R-:W-:-:S04]  /*0f20*/  FSETP.GEU.AND P1, PT, |R15|, 6.5827683646048100446e-37, PT ;  /* 0x036000000f00780b */ /* 0x000fc80003f2e200 */
[----:B------:R-:W-:-:S08]  /*0f30*/  DFMA R18, R6, R18, R6 ;  /* 0x000000120612722b */ /* 0x000fd00000000006 */
[----:B------:R-:W-:Y:S01]  /*0f40*/  DMUL R2, R18, R14 ;  /* 0x0000000e12027228 */ /* 0x000fe20000000000 */
[----:B--2---:R-:W-:-:S07]  /*0f50*/  LEA R8, R8, UR4, 0x1 ;  /* 0x0000000408087c11 */ /* 0x004fce000f8e08ff */
[----:B------:R-:W-:-:S08]  /*0f60*/  DFMA R6, R2, -R16, R14 ;  /* 0x800000100206722b */ /* 0x000fd0000000000e */
[----:B------:R-:W-:-:S10]  /*0f70*/  DFMA R2, R18, R6, R2 ;  /* 0x000000061202722b */ /* 0x000fd40000000002 */
[----:B------:R-:W-:-:S05]  /*0f80*/  FFMA R6, RZ, UR5, R3 ;  /* 0x00000005ff067c23 */ /* 0x000fca0008000003 */
[----:B------:R-:W-:-:S13]  /*0f90*/  FSETP.GT.AND P0, PT, |R6|, 1.469367938527859385e-39, PT ;  /* 0x001000000600780b */ /* 0x000fda0003f04200 */
[----:B------:R-:W-:Y:S05]  /*0fa0*/  @P0 BRA P1, `(.L_x_14) ;  /* 0x0000000000240947 */ /* 0x000fea0000800000 */
[----:B------:R-:W0:Y:S01]  /*0fb0*/  LDCU.64 UR4, c[0x0][0x3f0] ;  /* 0x00007e00ff0477ac */ /* 0x000e220008000a00 */
[----:B------:R-:W-:Y:S01]  /*0fc0*/  IMAD.MOV.U32 R16, RZ, RZ, R14 ;  /* 0x000000ffff107224 */ /* 0x000fe200078e000e */
[----:B------:R-:W-:Y:S02]  /*0fd0*/  MOV R17, R15 ;  /* 0x0000000f00117202 */ /* 0x000fe40000000f00 */
[----:B------:R-:W-:Y:S01]  /*0fe0*/  MOV R30, 0x1020 ;  /* 0x00001020001e7802 */ /* 0x000fe20000000f00 */
[----:B0-----:R-:W-:Y:S02]  /*0ff0*/  IMAD.U32 R14, RZ, RZ, UR4 ;  /* 0x00000004ff0e7e24 */ /* 0x001fe4000f8e00ff */
[----:B------:R-:W-:-:S07]  /*1000*/  IMAD.U32 R15, RZ, RZ, UR5 ;  /* 0x00000005ff0f7e24 */ /* 0x000fce000f8e00ff */
[----:B------:R-:W-:Y:S05]  /*1010*/  CALL.REL.NOINC `($__internal_1_$__cuda_sm20_div_rn_f64_full) ;  /* 0x0000000400507944 */ /* 0x000fea0003c00000 */
[----:B------:R-:W-:Y:S02]  /*1020*/  IMAD.MOV.U32 R2, RZ, RZ, R6 ;  /* 0x000000ffff027224 */ /* 0x000fe400078e0006 */
[----:B------:R-:W-:-:S07]  /*1030*/  IMAD.MOV.U32 R3, RZ, RZ, R7 ;  /* 0x000000ffff037224 */ /* 0x000fce00078e0007 */
.L_x_14:
[----:B------:R-:W-:Y:S05]  /*1040*/  BSYNC.RECONVERGENT B0 ;  /* 0x0000000000007941 */ /* 0x000fea0003800200 */
.L_x_13:
[----:B------:R-:W0:Y:S01]  /*1050*/  LDCU UR5, c[0x0][0x404] ;  /* 0x00008080ff0577ac */ /* 0x000e220008000800 */
[----:B------:R-:W1:Y:S01]  /*1060*/  LDC.64 R6, c[0x0][0x390] ;  /* 0x0000e400ff067b82 */ /* 0x000e620000000a00 */
[----:B------:R-:W-:Y:S01]  /*1070*/  DMUL R16, R12, R20 ;  /* 0x000000140c107228 */ /* 0x000fe20000000000 */
[----:B------:R-:W2:Y:S01]  /*1080*/  LDCU UR4, c[0x0][0x3fc] ;  /* 0x00007f80ff0477ac */ /* 0x000ea20008000800 */
[----:B------:R-:W-:Y:S02]  /*1090*/  DADD R20, -R20, 1 ;  /* 0x3ff0000014147429 */ /* 0x000fe40000000100 */
[----:B------:R-:W-:Y:S02]  /*10a0*/  DADD R14, -R4, 1 ;  /* 0x3ff00000040e7429 */ /* 0x000fe40000000100 */
[----:B------:R-:W-:-:S04]  /*10b0*/  DADD R2, -R2, 1 ;  /* 0x3ff0000002027429 */ /* 0x000fc80000000100 */
[----:B------:R-:W-:Y:S02]  /*10c0*/  DMUL R20, R12, R20 ;  /* 0x000000140c147228 */ /* 0x000fe40000000000 */
[----:B------:R-:W-:Y:S02]  /*10d0*/  DMUL R12, R4, R16 ;  /* 0x00000010040c7228 */ /* 0x000fe40000000000 */
[----:B------:R-:W-:Y:S01]  /*10e0*/  DMUL R18, R16, R14 ;  /* 0x0000000e10127228 */ /* 0x000fe20000000000 */
[----:B0-----:R-:W-:Y:S01]  /*10f0*/  IADD3 R10, PT, PT, R10, UR5, RZ ;  /* 0x000000050a0a7c10 */ /* 0x001fe2000fffe0ff */
[----:B------:R-:W-:Y:S02]  /*1100*/  VIADD R11, R11, UR5 ;  /* 0x000000050b0b7c36 */ /* 0x000fe40008000000 */
[----:B------:R-:W-:Y:S01]  /*1110*/  VIADD R0, R0, UR5 ;  /* 0x0000000500007c36 */ /* 0x000fe20008000000 */
[----:B--2---:R-:W-:Y:S01]  /*1120*/  ULEA UR4, UR5, UR4, 0x1 ;  /* 0x0000000405047291 */ /* 0x004fe2000f8e08ff */
[----:B------:R-:W-:Y:S01]  /*1130*/  IMAD R9, R10, R8, R11 ;  /* 0x000000080a097224 */ /* 0x000fe200078e020b */
[----:B------:R-:W-:-:S02]  /*1140*/  DADD R10, -R2, 1 ;  /* 0x3ff00000020a7429 */ /* 0x000fc40000000100 */
[----:B------:R-:W-:Y:S02]  /*1150*/  DMUL R16, R4, R20 ;  /* 0x0000001404107228 */ /* 0x000fe40000000000 */
[----:B------:R-:W-:Y:S01]  /*1160*/  IMAD R29, R8, UR4, RZ ;  /* 0x00000004081d7c24 */ /* 0x000fe2000f8e02ff */
[----:B------:R-:W-:Y:S02]  /*1170*/  DMUL R22, R20, R14 ;  /* 0x0000000e14167228 */ /* 0x000fe40000000000 */
[----:B------:R-:W-:Y:S01]  /*1180*/  DMUL R4, R2, R12 ;  /* 0x0000000c02047228 */ /* 0x000fe20000000000 */
[----:B------:R-:W-:Y:S01]  /*1190*/  IMAD R9, R0, R29, R9 ;  /* 0x0000001d00097224 */ /* 0x000fe200078e0209 */
[----:B------:R-:W-:Y:S02]  /*11a0*/  DMUL R20, R12, R10 ;  /* 0x0000000a0c147228 */ /* 0x000fe40000000000 */
[----:B------:R-:W-:Y:S01]  /*11b0*/  DMUL R14, R2, R18 ;  /* 0x00000012020e7228 */ /* 0x000fe20000000000 */
[----:B-1----:R-:W-:Y:S01]  /*11c0*/  IMAD.WIDE R6, R9, 0x8, R6 ;  /* 0x0000000809067825 */ /* 0x002fe200078e0206 */
[----:B------:R-:W-:-:S02]  /*11d0*/  DMUL R26, R18, R10 ;  /* 0x0000000a121a7228 */ /* 0x000fc40000000000 */
[C---:B------:R-:W-:Y:S02]  /*11e0*/  DMUL R12, R2.reuse, R16 ;  /* 0x00000010020c7228 */ /* 0x040fe40000000000 */
[----:B------:R-:W-:Y:S01]  /*11f0*/  DMUL R24, R2, R22 ;  /* 0x0000001602187228 */ /* 0x000fe20000000000 */
[--C-:B------:R-:W-:Y:S01]  /*1200*/  IMAD.WIDE R18, R29, 0x8, R6.reuse ;  /* 0x000000081d127825 */ /* 0x100fe200078e0206 */
[----:B------:R-:W-:Y:S01]  /*1210*/  DMUL R16, R16, R10 ;  /* 0x0000000a10107228 */ /* 0x000fe20000000000 */
[----:B------:R-:W-:Y:S01]  /*1220*/  REDG.E.ADD.F64.RN.STRONG.GPU desc[UR36][R6.64], R4 ;  /* 0x00000004060079a6 */ /* 0x000fe2000c12ff24 */
[----:B------:R-:W-:Y:S01]  /*1230*/  DMUL R10, R10, R22 ;  /* 0x000000160a0a7228 */ /* 0x000fe20000000000 */
[C---:B------:R-:W-:Y:S02]  /*1240*/  IMAD.WIDE R2, R8.reuse, 0x8, R6 ;  /* 0x0000000808027825 */ /* 0x040fe400078e0206 */
[----:B------:R-:W-:Y:S02]  /*1250*/  REDG.E.ADD.F64.RN.STRONG.GPU desc[UR36][R6.64+0x8], R12 ;  /* 0x0000080c060079a6 */ /* 0x000fe4000c12ff24 */
[----:B------:R-:W-:-:S02]  /*1260*/  IMAD.WIDE R8, R8, 0x8, R18 ;  /* 0x0000000808087825 */ /* 0x000fc400078e0212 */
[----:B------:R-:W-:Y:S04]  /*1270*/  REDG.E.ADD.F64.RN.STRONG.GPU desc[UR36][R2.64], R14 ;  /* 0x0000000e020079a6 */ /* 0x000fe8000c12ff24 */
[----:B------:R-:W-:Y:S04]  /*1280*/  REDG.E.ADD.F64.RN.STRONG.GPU desc[UR36][R18.64], R20 ;  /* 0x00000014120079a6 */ /* 0x000fe8000c12ff24 */
[----:B------:R-:W-:Y:S04]  /*1290*/  REDG.E.ADD.F64.RN.STRONG.GPU desc[UR36][R2.64+0x8], R24 ;  /* 0x00000818020079a6 */ /* 0x000fe8000c12ff24 */
[----:B------:R-:W-:Y:S04]  /*12a0*/  REDG.E.ADD.F64.RN.STRONG.GPU desc[UR36][R18.64+0x8], R16 ;  /* 0x00000810120079a6 */ /* 0x000fe8000c12ff24 */
[----:B------:R-:W-:Y:S04]  /*12b0*/  REDG.E.ADD.F64.RN.STRONG.GPU desc[UR36][R8.64], R26 ;  /* 0x0000001a080079a6 */ /* 0x000fe8000c12ff24 */
[----:B------:R-:W-:Y:S01]  /*12c0*/  REDG.E.ADD.F64.RN.STRONG.GPU desc[UR36][R8.64+0x8], R10 ;  /* 0x0000080a080079a6 */ /* 0x000fe2000c12ff24 */
[----:B------:R-:W-:Y:S05]  /*12d0*/  EXIT ;  /* 0x000000000000794d */ /* 0x000fea0003800000 */
        .weak           $__internal_0_$__cuda_sm20_dblrcp_rn_slowpath_v3
        .type           $__internal_0_$__cuda_sm20_dblrcp_rn_slowpath_v3,@function
        .size           $__internal_0_$__cuda_sm20_dblrcp_rn_slowpath_v3,($__internal_1_$__cuda_sm20_div_rn_f64_full - $__internal_0_$__cuda_sm20_dblrcp_rn_slowpath_v3)
$__internal_0_$__cuda_sm20_dblrcp_rn_slowpath_v3:
[----:B------:R-:W-:-:S14]  /*12e0*/  DSETP.GTU.AND P0, PT, |R6|, +INF , PT ;  /* 0x7ff000000600742a */ /* 0x000fdc0003f0c200 */
[----:B------:R-:W-:Y:S05]  /*12f0*/  @P0 BRA `(.L_x_15) ;  /* 0x00000000007c0947 */ /* 0x000fea0003800000 */
[----:B------:R-:W-:-:S05]  /*1300*/  LOP3.LUT R13, R7, 0x7fffffff, RZ, 0xc0, !PT ;  /* 0x7fffffff070d7812 */ /* 0x000fca00078ec0ff */
[----:B------:R-:W-:-:S05]  /*1310*/  VIADD R10, R13, 0xffffffff ;  /* 0xffffffff0d0a7836 */ /* 0x000fca0000000000 */
[----:B------:R-:W-:-:S13]  /*1320*/  ISETP.GE.U32.AND P0, PT, R10, 0x7fefffff, PT ;  /* 0x7fefffff0a00780c */ /* 0x000fda0003f06070 */
[----:B------:R-:W-:Y:S01]  /*1330*/  @P0 LOP3.LUT R11, R7, 0x7ff00000, RZ, 0x3c, !PT ;  /* 0x7ff00000070b0812 */ /* 0x000fe200078e3cff */
[----:B------:R-:W-:Y:S01]  /*1340*/  @P0 IMAD.MOV.U32 R10, RZ, RZ, RZ ;  /* 0x000000ffff0a0224 */ /* 0x000fe200078e00ff */
[----:B------:R-:W-:Y:S06]  /*1350*/  @P0 BRA `(.L_x_16) ;  /* 0x00000000006c0947 */ /* 0x000fec0003800000 */
[----:B------:R-:W-:-:S13]  /*1360*/  ISETP.GE.U32.AND P0, PT, R13, 0x1000001, PT ;  /* 0x010000010d00780c */ /* 0x000fda0003f06070 */
[----:B------:R-:W-:Y:S05]  /*1370*/  @!P0 BRA `(.L_x_17) ;  /* 0x0000000000348947 */ /* 0x000fea0003800000 */
[----:B------:R-:W-:Y:S02]  /*1380*/  VIADD R11, R7, 0xc0200000 ;  /* 0xc0200000070b7836 */ /* 0x000fe40000000000 */
[----:B------:R-:W-:Y:S02]  /*1390*/  IMAD.MOV.U32 R10, RZ, RZ, R6 ;  /* 0x000000ffff0a7224 */ /* 0x000fe400078e0006 */
[----:B------:R-:W0:Y:S04]  /*13a0*/  MUFU.RCP64H R13, R11 ;  /* 0x0000000b000d7308 */ /* 0x000e280000001800 */
[----:B0-----:R-:W-:-:S08]  /*13b0*/  DFMA R14, -R10, R12, 1 ;  /* 0x3ff000000a0e742b */ /* 0x001fd0000000010c */
[----:B------:R-:W-:-:S08]  /*13c0*/  DFMA R14, R14, R14, R14 ;  /* 0x0000000e0e0e722b */ /* 0x000fd0000000000e */
[----:B------:R-:W-:-:S08]  /*13d0*/  DFMA R14, R12, R14, R12 ;  /* 0x0000000e0c0e722b */ /* 0x000fd0000000000c */
[----:B------:R-:W-:-:S08]  /*13e0*/  DFMA R12, -R10, R14, 1 ;  /* 0x3ff000000a0c742b */ /* 0x000fd0000000010e */
[----:B------:R-:W-:-:S08]  /*13f0*/  DFMA R12, R14, R12, R14 ;  /* 0x0000000c0e0c722b */ /* 0x000fd0000000000e */
[----:B------:R-:W-:-:S08]  /*1400*/  DMUL R12, R12, 2.2250738585072013831e-308 ;  /* 0x001000000c0c7828 */ /* 0x000fd00000000000 */
[----:B------:R-:W-:-:S08]  /*1410*/  DFMA R6, -R6, R12, 1 ;  /* 0x3ff000000606742b */ /* 0x000fd0000000010c */
[----:B------:R-:W-:-:S08]  /*1420*/  DFMA R6, R6, R6, R6 ;  /* 0x000000060606722b */ /* 0x000fd00000000006 */
[----:B------:R-:W-:Y:S01]  /*1430*/  DFMA R10, R12, R6, R12 ;  /* 0x000000060c0a722b */ /* 0x000fe2000000000c */
[----:B------:R-:W-:Y:S10]  /*1440*/  BRA `(.L_x_16) ;  /* 0x0000000000307947 */ /* 0x000ff40003800000 */
.L_x_17:
[----:B------:R-:W-:Y:S01]  /*1450*/  DMUL R6, R6, 8.11296384146066816958e+31 ;  /* 0x4690000006067828 */ /* 0x000fe20000000000 */
[----:B------:R-:W-:-:S05]  /*1460*/  MOV R10, R12 ;  /* 0x0000000c000a7202 */ /* 0x000fca0000000f00 */
[----:B------:R-:W0:Y:S02]  /*1470*/  MUFU.RCP64H R11, R7 ;  /* 0x00000007000b7308 */ /* 0x000e240000001800 */
[----:B0-----:R-:W-:-:S08]  /*1480*/  DFMA R12, -R6, R10, 1 ;  /* 0x3ff00000060c742b */ /* 0x001fd0000000010a */
[----:B------:R-:W-:-:S08]  /*1490*/  DFMA R12, R12, R12, R12 ;  /* 0x0000000c0c0c722b */ /* 0x000fd0000000000c */
[----:B------:R-:W-:-:S08]  /*14a0*/  DFMA R12, R10, R12, R10 ;  /* 0x0000000c0a0c722b */ /* 0x000fd0000000000a */
[----:B------:R-:W-:-:S08]  /*14b0*/  DFMA R10, -R6, R12, 1 ;  /* 0x3ff00000060a742b */ /* 0x000fd0000000010c */
[----:B------:R-:W-:-:S08]  /*14c0*/  DFMA R10, R12, R10, R12 ;  /* 0x0000000a0c0a722b */ /* 0x000fd0000000000c */
[----:B------:R-:W-:Y:S01]  /*14d0*/  DMUL R10, R10, 8.11296384146066816958e+31 ;  /* 0x469000000a0a7828 */ /* 0x000fe20000000000 */
[----:B------:R-:W-:Y:S10]  /*14e0*/  BRA `(.L_x_16) ;  /* 0x0000000000087947 */ /* 0x000ff40003800000 */
.L_x_15:
[----:B------:R-:W-:Y:S01]  /*14f0*/  LOP3.LUT R11, R7, 0x80000, RZ, 0xfc, !PT ;  /* 0x00080000070b7812 */ /* 0x000fe200078efcff */
[----:B------:R-:W-:-:S07]  /*1500*/  IMAD.MOV.U32 R10, RZ, RZ, R6 ;  /* 0x000000ffff0a7224 */ /* 0x000fce00078e0006 */
.L_x_16:
[----:B------:R-:W-:Y:S02]  /*1510*/  IMAD.MOV.U32 R6, RZ, RZ, R0 ;  /* 0x000000ffff067224 */ /* 0x000fe400078e0000 */
[----:B------:R-:W-:Y:S02]  /*1520*/  IMAD.MOV.U32 R7, RZ, RZ, 0x0 ;  /* 0x00000000ff077424 */ /* 0x000fe400078e00ff */
[----:B------:R-:W-:Y:S02]  /*1530*/  IMAD.MOV.U32 R12, RZ, RZ, R10 ;  /* 0x000000ffff0c7224 */ /* 0x000fe400078e000a */
[----:B------:R-:W-:Y:S01]  /*1540*/  IMAD.MOV.U32 R13, RZ, RZ, R11 ;  /* 0x000000ffff0d7224 */ /* 0x000fe200078e000b */
[----:B------:R-:W-:Y:S06]  /*1550*/  RET.REL.NODEC R6 `(Get_Density_CIC_Kernel) ;  /* 0xffffffe806a87950 */ /* 0x000fec0003c3ffff */
        .weak           $__internal_1_$__cuda_sm20_div_rn_f64_full
        .type           $__internal_1_$__cuda_sm20_div_rn_f64_full,@function
        .size           $__internal_1_$__cuda_sm20_div_rn_f64_full,(.L_x_25 - $__internal_1_$__cuda_sm20_div_rn_f64_full)
$__internal_1_$__cuda_sm20_div_rn_f64_full:
[C---:B------:R-:W-:Y:S01]  /*1560*/  FSETP.GEU.AND P0, PT, |R15|.reuse, 1.469367938527859385e-39, PT ;  /* 0x001000000f00780b */ /* 0x040fe20003f0e200 */
[----:B------:R-:W-:Y:S01]  /*1570*/  IMAD.MOV.U32 R22, RZ, RZ, 0x1 ;  /* 0x00000001ff167424 */ /* 0x000fe200078e00ff */
[----:B------:R-:W-:Y:S01]  /*1580*/  LOP3.LUT R6, R15, 0x800fffff, RZ, 0xc0, !PT ;  /* 0x800fffff0f067812 */ /* 0x000fe200078ec0ff */
[----:B------:R-:W-:Y:S01]  /*1590*/  IMAD.MOV.U32 R28, RZ, RZ, 0x1ca00000 ;  /* 0x1ca00000ff1c7424 */ /* 0x000fe200078e00ff */
[C---:B------:R-:W-:Y:S01]  /*15a0*/  FSETP.GEU.AND P2, PT, |R17|.reuse, 1.469367938527859385e-39, PT ;  /* 0x001000001100780b */ /* 0x040fe20003f4e200 */
[----:B------:R-:W-:Y:S01]  /*15b0*/  BSSY.RECONVERGENT B1, `(.L_x_18) ;  /* 0x0000052000017945 */ /* 0x000fe20003800200 */
[----:B------:R-:W-:Y:S02]  /*15c0*/  LOP3.LUT R7, R6, 0x3ff00000, RZ, 0xfc, !PT ;  /* 0x3ff0000006077812 */ /* 0x000fe400078efcff */
[----:B------:R-:W-:Y:S02]  /*15d0*/  MOV R6, R14 ;  /* 0x0000000e00067202 */ /* 0x000fe40000000f00 */
[----:B------:R-:W-:-:S02]  /*15e0*/  LOP3.LUT R29, R17, 0x7ff00000, RZ, 0xc0, !PT ;  /* 0x7ff00000111d7812 */ /* 0x000fc400078ec0ff */
[----:B------:R-:W-:Y:S01]  /*15f0*/  LOP3.LUT R32, R15, 0x7ff00000, RZ, 0xc0, !PT ;  /* 0x7ff000000f207812 */ /* 0x000fe200078ec0ff */
[----:B------:R-:W-:Y:S01]  /*1600*/  @!P0 DMUL R6, R14, 8.98846567431157953865e+307 ;  /* 0x7fe000000e068828 */ /* 0x000fe20000000000 */
[----:B------:R-:W-:Y:S02]  /*1610*/  MOV R31, R29 ;  /* 0x0000001d001f7202 */ /* 0x000fe40000000f00 */
[----:B------:R-:W-:Y:S02]  /*1620*/  ISETP.GE.U32.AND P1, PT, R29, R32, PT ;  /* 0x000000201d00720c */ /* 0x000fe40003f26070 */
[----:B------:R-:W-:Y:S01]  /*1630*/  @!P2 LOP3.LUT R24, R15, 0x7ff00000, RZ, 0xc0, !PT ;  /* 0x7ff000000f18a812 */ /* 0x000fe200078ec0ff */
[----:B------:R-:W0:Y:S03]  /*1640*/  MUFU.RCP64H R23, R7 ;  /* 0x0000000700177308 */ /* 0x000e260000001800 */
[----:B------:R-:W-:-:S02]  /*1650*/  @!P2 ISETP.GE.U32.AND P3, PT, R29, R24, PT ;  /* 0x000000181d00a20c */ /* 0x000fc40003f66070 */
[----:B------:R-:W-:Y:S02]  /*1660*/  @!P0 LOP3.LUT R32, R7, 0x7ff00000, RZ, 0xc0, !PT ;  /* 0x7ff0000007208812 */ /* 0x000fe400078ec0ff */
[----:B------:R-:W-:-:S04]  /*1670*/  @!P2 SEL R25, R28, 0x63400000, !P3 ;  /* 0x634000001c19a807 */ /* 0x000fc80005800000 */
[----:B------:R-:W-:-:S04]  /*1680*/  @!P2 LOP3.LUT R26, R25, 0x80000000, R17, 0xf8, !PT ;  /* 0x80000000191aa812 */ /* 0x000fc800078ef811 */
[----:B------:R-:W-:Y:S01]  /*1690*/  @!P2 LOP3.LUT R27, R26, 0x100000, RZ, 0xfc, !PT ;  /* 0x001000001a1ba812 */ /* 0x000fe200078efcff */
[----:B------:R-:W-:Y:S01]  /*16a0*/  @!P2 IMAD.MOV.U32 R26, RZ, RZ, RZ ;  /* 0x000000ffff1aa224 */ /* 0x000fe200078e00ff */
[----:B0-----:R-:W-:-:S08]  /*16b0*/  DFMA R18, R22, -R6, 1 ;  /* 0x3ff000001612742b */ /* 0x001fd00000000806 */
[----:B------:R-:W-:-:S08]  /*16c0*/  DFMA R18, R18, R18, R18 ;  /* 0x000000121212722b */ /* 0x000fd00000000012 */
[----:B------:R-:W-:Y:S01]  /*16d0*/  DFMA R22, R22, R18, R22 ;  /* 0x000000121616722b */ /* 0x000fe20000000016 */
[----:B------:R-:W-:Y:S01]  /*16e0*/  SEL R19, R28, 0x63400000, !P1 ;  /* 0x634000001c137807 */ /* 0x000fe20004800000 */
[----:B------:R-:W-:-:S03]  /*16f0*/  IMAD.MOV.U32 R18, RZ, RZ, R16 ;  /* 0x000000ffff127224 */ /* 0x000fc600078e0010 */
[----:B------:R-:W-:-:S03]  /*1700*/  LOP3.LUT R19, R19, 0x800fffff, R17, 0xf8, !PT ;  /* 0x800fffff13137812 */ /* 0x000fc600078ef811 */
[----:B------:R-:W-:-:S03]  /*1710*/  DFMA R24, R22, -R6, 1 ;  /* 0x3ff000001618742b */ /* 0x000fc60000000806 */
[----:B------:R-:W-:-:S05]  /*1720*/  @!P2 DFMA R18, R18, 2, -R26 ;  /* 0x400000001212a82b */ /* 0x000fca000000081a */
[----:B------:R-:W-:-:S05]  /*1730*/  DFMA R24, R22, R24, R22 ;  /* 0x000000181618722b */ /* 0x000fca0000000016 */
[----:B------:R-:W-:-:S03]  /*1740*/  @!P2 LOP3.LUT R31, R19, 0x7ff00000, RZ, 0xc0, !PT ;  /* 0x7ff00000131fa812 */ /* 0x000fc600078ec0ff */
[----:B------:R-:W-:Y:S02]  /*1750*/  DMUL R22, R24, R18 ;  /* 0x0000001218167228 */ /* 0x000fe40000000000 */
[----:B------:R-:W-:-:S05]  /*1760*/  VIADD R33, R31, 0xffffffff ;  /* 0xffffffff1f217836 */ /* 0x000fca0000000000 */
[----:B------:R-:W-:Y:S01]  /*1770*/  ISETP.GT.U32.AND P0, PT, R33, 0x7feffffe, PT ;  /* 0x7feffffe2100780c */ /* 0x000fe20003f04070 */
[----:B------:R-:W-:Y:S01]  /*1780*/  VIADD R33, R32, 0xffffffff ;  /* 0xffffffff20217836 */ /* 0x000fe20000000000 */
[----:B------:R-:W-:-:S04]  /*1790*/  DFMA R26, R22, -R6, R18 ;  /* 0x80000006161a722b */ /* 0x000fc80000000012 */
[----:B------:R-:W-:-:S04]  /*17a0*/  ISETP.GT.U32.OR P0, PT, R33, 0x7feffffe, P0 ;  /* 0x7feffffe2100780c */ /* 0x000fc80000704470 */
[----:B------:R-:W-:-:S09]  /*17b0*/  DFMA R26, R24, R26, R22 ;  /* 0x0000001a181a722b */ /* 0x000fd20000000016 */
[----:B------:R-:W-:Y:S05]  /*17c0*/  @P0 BRA `(.L_x_19) ;  /* 0x00000000006c0947 */ /* 0x000fea0003800000 */
[----:B------:R-:W-:-:S04]  /*17d0*/  LOP3.LUT R22, R15, 0x7ff00000, RZ, 0xc0, !PT ;  /* 0x7ff000000f167812 */ /* 0x000fc800078ec0ff */
[CC--:B------:R-:W-:Y:S02]  /*17e0*/  VIADDMNMX R16, R29.reuse, -R22.reuse, 0xb9600000, !PT ;  /* 0xb96000001d107446 */ /* 0x0c0fe40007800916 */
[----:B------:R-:W-:Y:S02]  /*17f0*/  ISETP.GE.U32.AND P0, PT, R29, R22, PT ;  /* 0x000000161d00720c */ /* 0x000fe40003f06070 */
[----:B------:R-:W-:Y:S02]  /*1800*/  VIMNMX R16, PT, PT, R16, 0x46a00000, PT ;  /* 0x46a0000010107848 */ /* 0x000fe40003fe0100 */
[----:B------:R-:W-:-:S05]  /*1810*/  SEL R17, R28, 0x63400000, !P0 ;  /* 0x634000001c117807 */ /* 0x000fca0004000000 */
[----:B------:R-:W-:Y:S01]  /*1820*/  IMAD.IADD R24, R16, 0x1, -R17 ;  /* 0x0000000110187824 */ /* 0x000fe200078e0a11 */
[----:B------:R-:W-:-:S03]  /*1830*/  MOV R16, RZ ;  /* 0x000000ff00107202 */ /* 0x000fc60000000f00 */
[----:B------:R-:W-:-:S06]  /*1840*/  VIADD R17, R24, 0x7fe00000 ;  /* 0x7fe0000018117836 */ /* 0x000fcc0000000000 */
[----:B------:R-:W-:-:S10]  /*1850*/  DMUL R22, R26, R16 ;  /* 0x000000101a167228 */ /* 0x000fd40000000000 */
[----:B------:R-:W-:-:S13]  /*1860*/  FSETP.GTU.AND P0, PT, |R23|, 1.469367938527859385e-39, PT ;  /* 0x001000001700780b */ /* 0x000fda0003f0c200 */
[----:B------:R-:W-:Y:S05]  /*1870*/  @P0 BRA `(.L_x_20) ;  /* 0x0000000000940947 */ /* 0x000fea0003800000 */
[----:B------:R-:W-:Y:S01]  /*1880*/  DFMA R6, R26, -R6, R18 ;  /* 0x800000061a06722b */ /* 0x000fe20000000012 */
[----:B------:R-:W-:-:S09]  /*1890*/  IMAD.MOV.U32 R16, RZ, RZ, RZ ;  /* 0x000000ffff107224 */ /* 0x000fd200078e00ff */
[C---:B------:R-:W-:Y:S02]  /*18a0*/  FSETP.NEU.AND P0, PT, R7.reuse, RZ, PT ;  /* 0x000000ff0700720b */ /* 0x040fe40003f0d000 */
[----:B------:R-:W-:-:S04]  /*18b0*/  LOP3.LUT R15, R7, 0x80000000, R15, 0x48, !PT ;  /* 0x80000000070f7812 */ /* 0x000fc800078e480f */
[----:B------:R-:W-:-:S07]  /*18c0*/  LOP3.LUT R17, R15, R17, RZ, 0xfc, !PT ;  /* 0x000000110f117212 */ /* 0x000fce00078efcff */
[----:B------:R-:W-:Y:S05]  /*18d0*/  @!P0 BRA `(.L_x_20) ;  /* 0x00000000007c8947 */ /* 0x000fea0003800000 */
[----:B------:R-:W-:Y:S01]  /*18e0*/  IMAD.MOV R7, RZ, RZ, -R24 ;  /* 0x000000ffff077224 */ /* 0x000fe200078e0a18 */
[----:B------:R-:W-:Y:S01]  /*18f0*/  DMUL.RP R16, R26, R16 ;  /* 0x000000101a107228 */ /* 0x000fe20000008000 */
[----:B------:R-:W-:-:S06]  /*1900*/  IMAD.MOV.U32 R6, RZ, RZ, RZ ;  /* 0x000000ffff067224 */ /* 0x000fcc00078e00ff */
[----:B------:R-:W-:-:S03]  /*1910*/  DFMA R6, R22, -R6, R26 ;  /* 0x800000061606722b */ /* 0x000fc6000000001a */
[----:B------:R-:W-:-:S03]  /*1920*/  LOP3.LUT R15, R17, R15, RZ, 0x3c, !PT ;  /* 0x0000000f110f7212 */ /* 0x000fc600078e3cff */
[----:B------:R-:W-:-:S04]  /*1930*/  IADD3 R6, PT, PT, -R24, -0x43300000, RZ ;  /* 0xbcd0000018067810 */ /* 0x000fc80007ffe1ff */
[----:B------:R-:W-:-:S04]  /*1940*/  FSETP.NEU.AND P0, PT, |R7|, R6, PT ;  /* 0x000000060700720b */ /* 0x000fc80003f0d200 */
[----:B------:R-:W-:Y:S02]  /*1950*/  FSEL R22, R16, R22, !P0 ;  /* 0x0000001610167208 */ /* 0x000fe40004000000 */
[----:B------:R-:W-:Y:S01]  /*1960*/  FSEL R23, R15, R23, !P0 ;  /* 0x000000170f177208 */ /* 0x000fe20004000000 */
[----:B------:R-:W-:Y:S06]  /*1970*/  BRA `(.L_x_20) ;  /* 0x0000000000547947 */ /* 0x000fec0003800000 */
.L_x_19:
[----:B------:R-:W-:-:S14]  /*1980*/  DSETP.NAN.AND P0, PT, R16, R16, PT ;  /* 0x000000101000722a */ /* 0x000fdc0003f08000 */
[----:B------:R-:W-:Y:S05]  /*1990*/  @P0 BRA `(.L_x_21) ;  /* 0x0000000000440947 */ /* 0x000fea0003800000 */
[----:B------:R-:W-:-:S14]  /*19a0*/  DSETP.NAN.AND P0, PT, R14, R14, PT ;  /* 0x0000000e0e00722a */ /* 0x000fdc0003f08000 */
[----:B------:R-:W-:Y:S05]  /*19b0*/  @P0 BRA `(.L_x_22) ;  /* 0x0000000000300947 */ /* 0x000fea0003800000 */
[----:B------:R-:W-:Y:S01]  /*19c0*/  ISETP.NE.AND P0, PT, R31, R32, PT ;  /* 0x000000201f00720c */ /* 0x000fe20003f05270 */
[----:B------:R-:W-:Y:S01]  /*19d0*/  IMAD.MOV.U32 R22, RZ, RZ, 0x0 ;  /* 0x00000000ff167424 */ /* 0x000fe200078e00ff */
[----:B------:R-:W-:-:S11]  /*19e0*/  MOV R23, 0xfff80000 ;  /* 0xfff8000000177802 */ /* 0x000fd60000000f00 */
[----:B------:R-:W-:Y:S05]  /*19f0*/  @!P0 BRA `(.L_x_20) ;  /* 0x0000000000348947 */ /* 0x000fea0003800000 */
[----:B------:R-:W-:Y:S02]  /*1a00*/  ISETP.NE.AND P0, PT, R31, 0x7ff00000, PT ;  /* 0x7ff000001f00780c */ /* 0x000fe40003f05270 */
[----:B------:R-:W-:Y:S02]  /*1a10*/  LOP3.LUT R23, R17, 0x80000000, R15, 0x48, !PT ;  /* 0x8000000011177812 */ /* 0x000fe400078e480f */
[----:B------:R-:W-:-:S13]  /*1a20*/  ISETP.EQ.OR P0, PT, R32, RZ, !P0 ;  /* 0x000000ff2000720c */ /* 0x000fda0004702670 */
[----:B------:R-:W-:Y:S01]  /*1a30*/  @P0 LOP3.LUT R6, R23, 0x7ff00000, RZ, 0xfc, !PT ;  /* 0x7ff0000017060812 */ /* 0x000fe200078efcff */
[----:B------:R-:W-:Y:S02]  /*1a40*/  @!P0 IMAD.MOV.U32 R22, RZ, RZ, RZ ;  /* 0x000000ffff168224 */ /* 0x000fe400078e00ff */
[----:B------:R-:W-:Y:S02]  /*1a50*/  @P0 IMAD.MOV.U32 R22, RZ, RZ, RZ ;  /* 0x000000ffff160224 */ /* 0x000fe400078e00ff */
[----:B------:R-:W-:Y:S01]  /*1a60*/  @P0 IMAD.MOV.U32 R23, RZ, RZ, R6 ;  /* 0x000000ffff170224 */ /* 0x000fe200078e0006 */
[----:B------:R-:W-:Y:S06]  /*1a70*/  BRA `(.L_x_20) ;  /* 0x0000000000147947 */ /* 0x000fec0003800000 */
.L_x_22:
[----:B------:R-:W-:Y:S01]  /*1a80*/  LOP3.LUT R23, R15, 0x80000, RZ, 0xfc, !PT ;  /* 0x000800000f177812 */ /* 0x000fe200078efcff */
[----:B------:R-:W-:Y:S01]  /*1a90*/  IMAD.MOV.U32 R22, RZ, RZ, R14 ;  /* 0x000000ffff167224 */ /* 0x000fe200078e000e */
[----:B------:R-:W-:Y:S06]  /*1aa0*/  BRA `(.L_x_20) ;  /* 0x0000000000087947 */ /* 0x000fec0003800000 */
.L_x_21:
[----:B------:R-:W-:Y:S02]  /*1ab0*/  LOP3.LUT R23, R17, 0x80000, RZ, 0xfc, !PT ;  /* 0x0008000011177812 */ /* 0x000fe400078efcff */
[----:B------:R-:W-:-:S07]  /*1ac0*/  MOV R22, R16 ;  /* 0x0000001000167202 */ /* 0x000fce0000000f00 */
.L_x_20:
[----:B------:R-:W-:Y:S05]  /*1ad0*/  BSYNC.RECONVERGENT B1 ;  /* 0x0000000000017941 */ /* 0x000fea0003800200 */
.L_x_18:
[----:B------:R-:W-:Y:S02]  /*1ae0*/  IMAD.MOV.U32 R31, RZ, RZ, 0x0 ;  /* 0x00000000ff1f7424 */ /* 0x000fe400078e00ff */
[----:B------:R-:W-:Y:S02]  /*1af0*/  IMAD.MOV.U32 R6, RZ, RZ, R22 ;  /* 0x000000ffff067224 */ /* 0x000fe400078e0016 */
[----:B------:R-:W-:Y:S01]  /*1b00*/  IMAD.MOV.U32 R7, RZ, RZ, R23 ;  /* 0x000000ffff077224 */ /* 0x000fe200078e0017 */
[----:B------:R-:W-:Y:S06]  /*1b10*/  RET.REL.NODEC R30 `(Get_Density_CIC_Kernel) ;  /* 0xffffffe41e387950 */ /* 0x000fec0003c3ffff */
.L_x_23:
[----:B------:R-:W-:-:S00]  /*1b20*/  BRA `(.L_x_23) ;  /* 0xfffffffc00fc7947 */ /* 0x000fc0000383ffff */
[----:B------:R-:W-:-:S00]  /*1b30*/  NOP ;  /* 0x0000000000007918 */ /* 0x000fc00000000000 */
        /* <DEDUP_REMOVED lines=12> */
.L_x_25:


//--------------------- .nv.global.init           --------------------------
	.section	.nv.global.init,"aw",@progbits
.nv.global.init:
	.type		$str,@object
	.size		$str,(.L_0 - $str)
$str:
        /*0000*/ 	.byte	0x20, 0x44, 0x65, 0x6e, 0x73, 0x69, 0x74, 0x79, 0x20, 0x43, 0x49, 0x43, 0x20, 0x45, 0x72, 0x72
        /*0010*/ 	.byte	0x6f, 0x72, 0x3a, 0x20, 0x50, 0x61, 0x72, 0x74, 0x69, 0x63, 0x6c, 0x65, 0x20, 0x6f, 0x75, 0x74
        /*0020*/ 	.byte	0x73, 0x69, 0x64, 0x65, 0x20, 0x6c, 0x6f, 0x63, 0x61, 0x6c, 0x20, 0x64, 0x6f, 0x6d, 0x61, 0x69
        /*0030*/ 	.byte	0x6e, 0x20, 0x5b, 0x25, 0x66, 0x20, 0x20, 0x25, 0x66, 0x20, 0x20, 0x25, 0x66, 0x5d, 0x20, 0x20
        /*0040*/ 	.byte	0x5b, 0x25, 0x66, 0x20, 0x25, 0x66, 0x5d, 0x20, 0x5b, 0x25, 0x66, 0x20, 0x25, 0x66, 0x5d, 0x20
        /*0050*/ 	.byte	0x5b, 0x25, 0x66, 0x20, 0x25, 0x66, 0x5d, 0x0a, 0x20, 0x00
.L_0:


//--------------------- .nv.shared.reserved.0     --------------------------
	.section	.nv.shared.reserved.0,"aw",@nobits
	.weak		__nv_reservedSMEM_offset_0_alias
	.size		__nv_reservedSMEM_offset_0_alias, 0, 64
	.other		__nv_reservedSMEM_offset_0_alias,@"STO_CUDA_RESERVED_SHARED STV_DEFAULT"
__nv_reservedSMEM_offset_0_alias:
	.zero		0
	.zero		64


//--------------------- .nv.constant0.Get_Density_CIC_Kernel --------------------------
	.section	.nv.constant0.Get_Density_CIC_Kernel,"a",@progbits
	.sectionflags	@""
	.align	4
.nv.constant0.Get_Density_CIC_Kernel:
	.zero		1032


//--------------------- SYMBOLS --------------------------

	.type		.nv.reservedSmem.offset0,@object
	.size		.nv.reservedSmem.offset0,0x4
	.type		vprintf,@function
